	.target	sm_90a

	.elftype	@"ET_EXEC"


//--------------------- .note.nv.tkinfo           --------------------------
	.section	.note.nv.tkinfo,"",@"SHT_NOTE"
	.sectionflags	@"SHF_NOTE_NV_TKINFO"
	.tkinfo
        /*0018*/ 	.word	0x00000002
        /*0030*/ 	.string	""
        /*0030*/ 	.string	"ptxas"
        /*0030*/ 	.string	"Cuda compilation tools, release 13.0, V13.0.88"
        /*0030*/ 	.string	"Build cuda_13.0.r13.0/compiler.36424714_0"
        /*0030*/ 	.string	"-arch sm_90a -m 64 "



//--------------------- .note.nv.cuinfo           --------------------------
	.section	.note.nv.cuinfo,"",@"SHT_NOTE"
	.sectionflags	@"SHF_NOTE_NV_CUINFO"
        /*0018*/ 	.short	0x0002
        /*001a*/ 	.short	0x005a
        /*001c*/ 	.short	0x0082
	.zero		2


//--------------------- .nv.info                  --------------------------
	.section	.nv.info,"",@"SHT_CUDA_INFO"
	.align	4


	//----- nvinfo : EIATTR_REGCOUNT
	.align		4
        /*0000*/ 	.byte	0x04, 0x2f
        /*0002*/ 	.short	(.L_12 - .L_11)
	.align		4
.L_11:
        /*0004*/ 	.word	index@(_ZN7cutlass13device_kernelINS_4gemm6kernel13GemmUniversalIN4cute5tupleIJiiiiEEENS1_10collective13CollectiveMmaINS1_37MainloopSm90TmaGmmaWarpSpecializedFP8ILi4ENS5_IJNS4_1CILi1EEENSA_ILi2EEESB_EEENS1_35KernelTmaWarpSpecializedCooperativeEEENS5_IJNSA_ILi128EEENSA_ILi256EEESG_EEENS_12float_e5m2_tENS5_IJlSB_lEEESJ_SK_NS4_8TiledMMAINS4_8MMA_AtomIJNS4_4SM904GMMA31MMA_64x256x32_F32E5M2E5M2_SS_TNILNSO_7ScaleInE1ELSQ_1EEEEEENS4_6LayoutINS5_IJSC_SB_SB_EEENS5_IJSB_NSA_ILi0EEESV_EEEEENS5_IJNS4_10UnderscoreESY_SY_EEEEENS4_23SM90_TMA_LOAD_MULTICASTENS4_14ComposedLayoutINS4_7SwizzleILi3ELi4ELi3EEENS4_18smem_ptr_flag_bitsILi8EEENST_INS5_IJNSA_ILi8EEESG_EEENS5_IJSG_SB_EEEEEEEvNS4_8identityENS4_13SM90_TMA_LOADES1B_vS1C_EENS_8epilogue10collective6detail29Sm90TmaWarpSpecializedAdapterINS1G_15DefaultEpilogueISJ_SK_SK_NS1F_6thread17LinearCombinationISJ_Li1EffLNS1K_9ScaleType4KindE0ELNS_15FloatRoundStyleE2ESJ_EENS1_15EpilogueDefaultEEEEEvvEEEEvNT_6ParamsE)
        /*0008*/ 	.word	0x000000a8


	//----- nvinfo : EIATTR_FRAME_SIZE
	.align		4
.L_12:
        /*000c*/ 	.byte	0x04, 0x11
        /*000e*/ 	.short	(.L_14 - .L_13)
	.align		4
.L_13:
        /*0010*/ 	.word	index@(_ZN7cutlass13device_kernelINS_4gemm6kernel13GemmUniversalIN4cute5tupleIJiiiiEEENS1_10collective13CollectiveMmaINS1_37MainloopSm90TmaGmmaWarpSpecializedFP8ILi4ENS5_IJNS4_1CILi1EEENSA_ILi2EEESB_EEENS1_35KernelTmaWarpSpecializedCooperativeEEENS5_IJNSA_ILi128EEENSA_ILi256EEESG_EEENS_12float_e5m2_tENS5_IJlSB_lEEESJ_SK_NS4_8TiledMMAINS4_8MMA_AtomIJNS4_4SM904GMMA31MMA_64x256x32_F32E5M2E5M2_SS_TNILNSO_7ScaleInE1ELSQ_1EEEEEENS4_6LayoutINS5_IJSC_SB_SB_EEENS5_IJSB_NSA_ILi0EEESV_EEEEENS5_IJNS4_10UnderscoreESY_SY_EEEEENS4_23SM90_TMA_LOAD_MULTICASTENS4_14ComposedLayoutINS4_7SwizzleILi3ELi4ELi3EEENS4_18smem_ptr_flag_bitsILi8EEENST_INS5_IJNSA_ILi8EEESG_EEENS5_IJSG_SB_EEEEEEEvNS4_8identityENS4_13SM90_TMA_LOADES1B_vS1C_EENS_8epilogue10collective6detail29Sm90TmaWarpSpecializedAdapterINS1G_15DefaultEpilogueISJ_SK_SK_NS1F_6thread17LinearCombinationISJ_Li1EffLNS1K_9ScaleType4KindE0ELNS_15FloatRoundStyleE2ESJ_EENS1_15EpilogueDefaultEEEEEvvEEEEvNT_6ParamsE)
        /*0014*/ 	.word	0x000000f8


	//----- nvinfo : EIATTR_MIN_STACK_SIZE
	.align		4
.L_14:
        /*0018*/ 	.byte	0x04, 0x12
        /*001a*/ 	.short	(.L_16 - .L_15)
	.align		4
.L_15:
        /*001c*/ 	.word	index@(_ZN7cutlass13device_kernelINS_4gemm6kernel13GemmUniversalIN4cute5tupleIJiiiiEEENS1_10collective13CollectiveMmaINS1_37MainloopSm90TmaGmmaWarpSpecializedFP8ILi4ENS5_IJNS4_1CILi1EEENSA_ILi2EEESB_EEENS1_35KernelTmaWarpSpecializedCooperativeEEENS5_IJNSA_ILi128EEENSA_ILi256EEESG_EEENS_12float_e5m2_tENS5_IJlSB_lEEESJ_SK_NS4_8TiledMMAINS4_8MMA_AtomIJNS4_4SM904GMMA31MMA_64x256x32_F32E5M2E5M2_SS_TNILNSO_7ScaleInE1ELSQ_1EEEEEENS4_6LayoutINS5_IJSC_SB_SB_EEENS5_IJSB_NSA_ILi0EEESV_EEEEENS5_IJNS4_10UnderscoreESY_SY_EEEEENS4_23SM90_TMA_LOAD_MULTICASTENS4_14ComposedLayoutINS4_7SwizzleILi3ELi4ELi3EEENS4_18smem_ptr_flag_bitsILi8EEENST_INS5_IJNSA_ILi8EEESG_EEENS5_IJSG_SB_EEEEEEEvNS4_8identityENS4_13SM90_TMA_LOADES1B_vS1C_EENS_8epilogue10collective6detail29Sm90TmaWarpSpecializedAdapterINS1G_15DefaultEpilogueISJ_SK_SK_NS1F_6thread17LinearCombinationISJ_Li1EffLNS1K_9ScaleType4KindE0ELNS_15FloatRoundStyleE2ESJ_EENS1_15EpilogueDefaultEEEEEvvEEEEvNT_6ParamsE)
        /*0020*/ 	.word	0x000000f8
.L_16:


//--------------------- .nv.compat                --------------------------
	.section	.nv.compat,"",@"SHT_CUDA_COMPAT_INFO"
	.align	4
        /*0000*/ 	.byte	0x02, 0x09, 0x01, 0x00, 0x02, 0x02, 0x04, 0x00, 0x02, 0x05, 0x05, 0x00, 0x03, 0x07, 0x01, 0x01
        /*0010*/ 	.byte	0x02, 0x03, 0x01, 0x00, 0x02, 0x06, 0x01, 0x00, 0x04, 0x0b, 0x08, 0x00, 0x00, 0x00, 0x00, 0x00
        /*0020*/ 	.byte	0x00, 0x00, 0x00, 0x00


//--------------------- .nv.info._ZN7cutlass13device_kernelINS_4gemm6kernel13GemmUniversalIN4cute5tupleIJiiiiEEENS1_10collective13CollectiveMmaINS1_37MainloopSm90TmaGmmaWarpSpecializedFP8ILi4ENS5_IJNS4_1CILi1EEENSA_ILi2EEESB_EEENS1_35KernelTmaWarpSpecializedCooperativeEEENS5_IJNSA_ILi128EEENSA_ILi256EEESG_EEENS_12float_e5m2_tENS5_IJlSB_lEEESJ_SK_NS4_8TiledMMAINS4_8MMA_AtomIJNS4_4SM904GMMA31MMA_64x256x32_F32E5M2E5M2_SS_TNILNSO_7ScaleInE1ELSQ_1EEEEEENS4_6LayoutINS5_IJSC_SB_SB_EEENS5_IJSB_NSA_ILi0EEESV_EEEEENS5_IJNS4_10UnderscoreESY_SY_EEEEENS4_23SM90_TMA_LOAD_MULTICASTENS4_14ComposedLayoutINS4_7SwizzleILi3ELi4ELi3EEENS4_18smem_ptr_flag_bitsILi8EEENST_INS5_IJNSA_ILi8EEESG_EEENS5_IJSG_SB_EEEEEEEvNS4_8identityENS4_13SM90_TMA_LOADES1B_vS1C_EENS_8epilogue10collective6detail29Sm90TmaWarpSpecializedAdapterINS1G_15DefaultEpilogueISJ_SK_SK_NS1F_6thread17LinearCombinationISJ_Li1EffLNS1K_9ScaleType4KindE0ELNS_15FloatRoundStyleE2ESJ_EENS1_15EpilogueDefaultEEEEEvvEEEEvNT_6ParamsE --------------------------
	.section	.nv.info._ZN7cutlass13device_kernelINS_4gemm6kernel13GemmUniversalIN4cute5tupleIJiiiiEEENS1_10collective13CollectiveMmaINS1_37MainloopSm90TmaGmmaWarpSpecializedFP8ILi4ENS5_IJNS4_1CILi1EEENSA_ILi2EEESB_EEENS1_35KernelTmaWarpSpecializedCooperativeEEENS5_IJNSA_ILi128EEENSA_ILi256EEESG_EEENS_12float_e5m2_tENS5_IJlSB_lEEESJ_SK_NS4_8TiledMMAINS4_8MMA_AtomIJNS4_4SM904GMMA31MMA_64x256x32_F32E5M2E5M2_SS_TNILNSO_7ScaleInE1ELSQ_1EEEEEENS4_6LayoutINS5_IJSC_SB_SB_EEENS5_IJSB_NSA_ILi0EEESV_EEEEENS5_IJNS4_10UnderscoreESY_SY_EEEEENS4_23SM90_TMA_LOAD_MULTICASTENS4_14ComposedLayoutINS4_7SwizzleILi3ELi4ELi3EEENS4_18smem_ptr_flag_bitsILi8EEENST_INS5_IJNSA_ILi8EEESG_EEENS5_IJSG_SB_EEEEEEEvNS4_8identityENS4_13SM90_TMA_LOADES1B_vS1C_EENS_8epilogue10collective6detail29Sm90TmaWarpSpecializedAdapterINS1G_15DefaultEpilogueISJ_SK_SK_NS1F_6thread17LinearCombinationISJ_Li1EffLNS1K_9ScaleType4KindE0ELNS_15FloatRoundStyleE2ESJ_EENS1_15EpilogueDefaultEEEEEvvEEEEvNT_6ParamsE,"",@"SHT_CUDA_INFO"
	.sectionflags	@""
	.align	4


	//----- nvinfo : EIATTR_CUDA_API_VERSION
	.align		4
        /*0000*/ 	.byte	0x04, 0x37
        /*0002*/ 	.short	(.L_18 - .L_17)
.L_17:
        /*0004*/ 	.word	0x00000082


	//----- nvinfo : EIATTR_KPARAM_INFO
	.align		4
.L_18:
        /*0008*/ 	.byte	0x04, 0x17
        /*000a*/ 	.short	(.L_20 - .L_19)
.L_19:
        /*000c*/ 	.word	0x00000000
        /*0010*/ 	.short	0x0000
        /*0012*/ 	.short	0x0070
        /*0014*/ 	.byte	0x00, 0xf0, 0x01, 0x10


	//----- nvinfo : EIATTR_SPARSE_MMA_MASK
	.align		4
.L_20:
        /*0018*/ 	.byte	0x03, 0x50
        /*001a*/ 	.short	0x0000


	//----- nvinfo : EIATTR_MAXREG_COUNT
	.align		4
        /*001c*/ 	.byte	0x03, 0x1b
        /*001e*/ 	.short	0x00a8


	//----- nvinfo : EIATTR_NUM_BARRIERS
	.align		4
        /*0020*/ 	.byte	0x02, 0x4c
        /*0022*/ 	.byte	0x01
	.zero		1


	//----- nvinfo : EIATTR_ANNOTATIONS
	.align		4
        /*0024*/ 	.byte	0x04, 0x55
        /*0026*/ 	.short	(.L_22 - .L_21)


	//   ....[0]....
.L_21:
        /*0028*/ 	.word	0x00000001
        /*002c*/ 	.byte	0x70, 0x06, 0x00, 0x00, 0x01, 0x00, 0x00, 0x00, 0xa0, 0x08, 0x00, 0x00, 0x01, 0x00, 0x00, 0x00
        /* <DEDUP_REMOVED lines=188> */
        /*0bfc*/ 	.byte	0x20, 0x03, 0x01, 0x00, 0x01, 0x00, 0x00, 0x00, 0x70, 0x03, 0x01, 0x00


	//----- nvinfo : EIATTR_MERCURY_ISA_VERSION
	.align		4
.L_22:
        /*0c08*/ 	.byte	0x03, 0x5f
        /*0c0a*/ 	.short	0x0101


	//----- nvinfo : EIATTR_INT_WARP_WIDE_INSTR_OFFSETS
	.align		4
        /*0c0c*/ 	.byte	0x04, 0x31
        /*0c0e*/ 	.short	(.L_24 - .L_23)


	//   ....[0]....
.L_23:
        /*0c10*/ 	.word	0x00000530


	//   ....[1]....
        /*0c14*/ 	.word	0x00000550


	//   ....[2]....
        /*0c18*/ 	.word	0x000006a0


	//   ....[3]....
        /*0c1c*/ 	.word	0x00005290


	//----- nvinfo : EIATTR_COOP_GROUP_MASK_REGIDS
	.align		4
.L_24:
        /*0c20*/ 	.byte	0x04, 0x29
        /*0c22*/ 	.short	(.L_26 - .L_25)


	//   ....[0]....
.L_25:
        /*0c24*/ 	.word	0xffffffff


	//   ....[1]....
        /*0c28*/ 	.word	0xffffffff


	//   ....[2]....
        /*0c2c*/ 	.word	0xffffffff


	//   ....[3]....
        /*0c30*/ 	.word	0xffffffff


	//   ....[4]....
        /*0c34*/ 	.word	0xffffffff


	//   ....[5]....
        /*0c38*/ 	.word	0xffffffff


	//----- nvinfo : EIATTR_COOP_GROUP_INSTR_OFFSETS
	.align		4
.L_26:
        /*0c3c*/ 	.byte	0x04, 0x28
        /*0c3e*/ 	.short	(.L_28 - .L_27)


	//   ....[0]....
.L_27:
        /*0c40*/ 	.word	0x00000070


	//   ....[1]....
        /*0c44*/ 	.word	0x00000080


	//   ....[2]....
        /*0c48*/ 	.word	0x000001a0


	//   ....[3]....
        /*0c4c*/ 	.word	0x000003c0


	//   ....[4]....
        /*0c50*/ 	.word	0x000007b0


	//   ....[5]....
        /*0c54*/ 	.word	0x00001530


	//----- nvinfo : EIATTR_REG_RECONFIG
	.align		4
.L_28:
        /*0c58*/ 	.byte	0x01, 0x54
	.zero		2


	//----- nvinfo : EIATTR_MBARRIER_INSTR_OFFSETS
	.align		4
        /*0c5c*/ 	.byte	0x04, 0x39
        /*0c5e*/ 	.short	(.L_30 - .L_29)


	//   ....[0]....
.L_29:
        /*0c60*/ 	.word	0x00000320
        /*0c64*/ 	.word	0x000000ff
        /*0c68*/ 	.word	0x00000000
        /*0c6c*/ 	.short	0x0100
        /*0c6e*/ 	.byte	0x09
	.zero		1


	//   ....[1]....
        /*0c70*/ 	.word	0x00000330
        /*0c74*/ 	.word	0x000000ff
        /*0c78*/ 	.word	0x00000020
        /*0c7c*/ 	.short	0x0100
        /*0c7e*/ 	.byte	0x09
	.zero		1


	//   ....[2]....
        /*0c80*/ 	.word	0x00000340
        /*0c84*/ 	.word	0x000000ff
        /*0c88*/ 	.word	0x00000008
        /*0c8c*/ 	.short	0x0100
        /*0c8e*/ 	.byte	0x09
	.zero		1


	//   ....[3]....
        /*0c90*/ 	.word	0x00000350
        /*0c94*/ 	.word	0x000000ff
        /*0c98*/ 	.word	0x00000028
        /*0c9c*/ 	.short	0x0100
        /*0c9e*/ 	.byte	0x09
	.zero		1


	//   ....[4]....
        /*0ca0*/ 	.word	0x00000360
        /*0ca4*/ 	.word	0x000000ff
        /*0ca8*/ 	.word	0x00000010
        /*0cac*/ 	.short	0x0100
        /*0cae*/ 	.byte	0x09
	.zero		1


	//   ....[5]....
        /*0cb0*/ 	.word	0x00000370
        /*0cb4*/ 	.word	0x000000ff
        /*0cb8*/ 	.word	0x00000030
        /*0cbc*/ 	.short	0x0100
        /*0cbe*/ 	.byte	0x09
	.zero		1


	//   ....[6]....
        /*0cc0*/ 	.word	0x00000380
        /*0cc4*/ 	.word	0x000000ff
        /*0cc8*/ 	.word	0x00000018
        /*0ccc*/ 	.short	0x0100
        /*0cce*/ 	.byte	0x09
	.zero		1


	//   ....[7]....
        /*0cd0*/ 	.word	0x00000390
        /*0cd4*/ 	.word	0x000000ff
        /*0cd8*/ 	.word	0x00000038
        /*0cdc*/ 	.short	0x0100
        /*0cde*/ 	.byte	0x09
	.zero		1


	//   ....[8]....
        /*0ce0*/ 	.word	0x00000730
        /*0ce4*/ 	.word	0x000000ff
        /*0ce8*/ 	.word	0x00000050
        /*0cec*/ 	.short	0x0100
        /*0cee*/ 	.byte	0x06
	.zero		1


	//   ....[9]....
        /*0cf0*/ 	.word	0x00000760
        /*0cf4*/ 	.word	0x000000ff
        /*0cf8*/ 	.word	0x00000058
        /*0cfc*/ 	.short	0x0100
        /*0cfe*/ 	.byte	0x06
	.zero		1


	//   ....[10]....
        /*0d00*/ 	.word	0x00001d30
        /*0d04*/ 	.word	0x000000ff
        /*0d08*/ 	.word	0x00000000
        /*0d0c*/ 	.short	0x010a
        /*0d0e*/ 	.byte	0x06
	.zero		1


	//   ....[11]....
        /*0d10*/ 	.word	0x00001d70
        /*0d14*/ 	.word	0x000000ff
        /*0d18*/ 	.word	0x00000000
        /*0d1c*/ 	.short	0x010a
        /*0d1e*/ 	.byte	0x06
	.zero		1


	//   ....[12]....
        /*0d20*/ 	.word	0x00003040
        /*0d24*/ 	.word	0x000000ff
        /*0d28*/ 	.word	0x00000000
        /*0d2c*/ 	.short	0x010a
        /*0d2e*/ 	.byte	0x09
	.zero		1


	//   ....[13]....
        /*0d30*/ 	.word	0x00003080
        /*0d34*/ 	.word	0x000000ff
        /*0d38*/ 	.word	0x00000000
        /*0d3c*/ 	.short	0x010a
        /*0d3e*/ 	.byte	0x09
	.zero		1


	//   ....[14]....
        /*0d40*/ 	.word	0x00004190
        /*0d44*/ 	.word	0x000000e5
        /*0d48*/ 	.word	0x00000000
        /*0d4c*/ 	.short	0x0101
        /*0d4e*/ 	.byte	0x3f
	.zero		1


	//   ....[15]....
        /*0d50*/ 	.word	0x00005350
        /*0d54*/ 	.word	0x00000018
        /*0d58*/ 	.word	0x00000000
        /*0d5c*/ 	.short	0x0101
        /*0d5e*/ 	.byte	0x3f
	.zero		1


	//   ....[16]....
        /*0d60*/ 	.word	0x0000f560
        /*0d64*/ 	.word	0x00000005
        /*0d68*/ 	.word	0x00000020
        /*0d6c*/ 	.short	0x010a
        /*0d6e*/ 	.byte	0x3f
	.zero		1


	//   ....[17]....
        /*0d70*/ 	.word	0x0000f9b0
        /*0d74*/ 	.word	0x00000003
        /*0d78*/ 	.word	0x00000058
        /*0d7c*/ 	.short	0x0101
        /*0d7e*/ 	.byte	0x3f
	.zero		1


	//   ....[18]....
        /*0d80*/ 	.word	0x000100c0
        /*0d84*/ 	.word	0x00000005
        /*0d88*/ 	.word	0x00000000
        /*0d8c*/ 	.short	0x010a
        /*0d8e*/ 	.byte	0x3f
	.zero		1


	//   ....[19]....
        /*0d90*/ 	.word	0x00010140
        /*0d94*/ 	.word	0x00000007
        /*0d98*/ 	.word	0x00000000
        /*0d9c*/ 	.short	0x010a
        /*0d9e*/ 	.byte	0x3f
	.zero		1


	//   ....[20]....
        /*0da0*/ 	.word	0x000101d0
        /*0da4*/ 	.word	0x00000006
        /*0da8*/ 	.word	0x00000000
        /*0dac*/ 	.short	0x010a
        /*0dae*/ 	.byte	0x3f
	.zero		1


	//   ....[21]....
        /*0db0*/ 	.word	0x00010260
        /*0db4*/ 	.word	0x00000003
        /*0db8*/ 	.word	0x00000000
        /*0dbc*/ 	.short	0x010a
        /*0dbe*/ 	.byte	0x3f
	.zero		1


	//   ....[22]....
        /*0dc0*/ 	.word	0x000102d0
        /*0dc4*/ 	.word	0x00000003
        /*0dc8*/ 	.word	0x00000000
        /*0dcc*/ 	.short	0x010a
        /*0dce*/ 	.byte	0x3f
	.zero		1


	//   ....[23]....
        /*0dd0*/ 	.word	0x00010340
        /*0dd4*/ 	.word	0x00000000
        /*0dd8*/ 	.word	0x00000000
        /*0ddc*/ 	.short	0x010a
        /*0dde*/ 	.byte	0x3f
	.zero		1


	//   ....[24]....
        /*0de0*/ 	.word	0x00010420
        /*0de4*/ 	.word	0x00000005
        /*0de8*/ 	.word	0x00000020
        /*0dec*/ 	.short	0x010a
        /*0dee*/ 	.byte	0x3f
	.zero		1


	//   ....[25]....
        /*0df0*/ 	.word	0x000104f0
        /*0df4*/ 	.word	0x00000005
        /*0df8*/ 	.word	0x00000000
        /*0dfc*/ 	.short	0x010a
        /*0dfe*/ 	.byte	0x3f
	.zero		1


	//   ....[26]....
        /*0e00*/ 	.word	0x00010540
        /*0e04*/ 	.word	0x00000007
        /*0e08*/ 	.word	0x00000000
        /*0e0c*/ 	.short	0x010a
        /*0e0e*/ 	.byte	0x3f
	.zero		1


	//   ....[27]....
        /*0e10*/ 	.word	0x00010590
        /*0e14*/ 	.word	0x00000006
        /*0e18*/ 	.word	0x00000000
        /*0e1c*/ 	.short	0x010a
        /*0e1e*/ 	.byte	0x3f
	.zero		1


	//----- nvinfo : EIATTR_NUM_MBARRIERS
	.align		4
.L_30:
        /*0e20*/ 	.byte	0x03, 0x38
        /*0e22*/ 	.short	0x000a


	//----- nvinfo : EIATTR_EXIT_INSTR_OFFSETS
	.align		4
        /*0e24*/ 	.byte	0x04, 0x1c
        /*0e26*/ 	.short	(.L_32 - .L_31)


	//   ....[0]....
.L_31:
        /*0e28*/ 	.word	0x00000940


	//   ....[1]....
        /*0e2c*/ 	.word	0x000011d0


	//   ....[2]....
        /*0e30*/ 	.word	0x0000ec50


	//   ....[3]....
        /*0e34*/ 	.word	0x0000f1e0


	//   ....[4]....
        /*0e38*/ 	.word	0x000102b0


	//----- nvinfo : EIATTR_MAX_THREADS
	.align		4
.L_32:
        /*0e3c*/ 	.byte	0x04, 0x05
        /*0e3e*/ 	.short	(.L_34 - .L_33)
.L_33:
        /*0e40*/ 	.word	0x00000180
        /*0e44*/ 	.word	0x00000001
        /*0e48*/ 	.word	0x00000001


	//----- nvinfo : EIATTR_CRS_STACK_SIZE
	.align		4
.L_34:
        /*0e4c*/ 	.byte	0x04, 0x1e
        /*0e4e*/ 	.short	(.L_36 - .L_35)
.L_35:
        /*0e50*/ 	.word	0x00000000


	//----- nvinfo : EIATTR_CBANK_PARAM_SIZE
	.align		4
.L_36:
        /*0e54*/ 	.byte	0x03, 0x19
        /*0e56*/ 	.short	0x0470


	//----- nvinfo : EIATTR_PARAM_CBANK
	.align		4
        /*0e58*/ 	.byte	0x04, 0x0a
        /*0e5a*/ 	.short	(.L_38 - .L_37)
	.align		4
.L_37:
        /*0e5c*/ 	.word	index@(.nv.constant0._ZN7cutlass13device_kernelINS_4gemm6kernel13GemmUniversalIN4cute5tupleIJiiiiEEENS1_10collective13CollectiveMmaINS1_37MainloopSm90TmaGmmaWarpSpecializedFP8ILi4ENS5_IJNS4_1CILi1EEENSA_ILi2EEESB_EEENS1_35KernelTmaWarpSpecializedCooperativeEEENS5_IJNSA_ILi128EEENSA_ILi256EEESG_EEENS_12float_e5m2_tENS5_IJlSB_lEEESJ_SK_NS4_8TiledMMAINS4_8MMA_AtomIJNS4_4SM904GMMA31MMA_64x256x32_F32E5M2E5M2_SS_TNILNSO_7ScaleInE1ELSQ_1EEEEEENS4_6LayoutINS5_IJSC_SB_SB_EEENS5_IJSB_NSA_ILi0EEESV_EEEEENS5_IJNS4_10UnderscoreESY_SY_EEEEENS4_23SM90_TMA_LOAD_MULTICASTENS4_14ComposedLayoutINS4_7SwizzleILi3ELi4ELi3EEENS4_18smem_ptr_flag_bitsILi8EEENST_INS5_IJNSA_ILi8EEESG_EEENS5_IJSG_SB_EEEEEEEvNS4_8identityENS4_13SM90_TMA_LOADES1B_vS1C_EENS_8epilogue10collective6detail29Sm90TmaWarpSpecializedAdapterINS1G_15DefaultEpilogueISJ_SK_SK_NS1F_6thread17LinearCombinationISJ_Li1EffLNS1K_9ScaleType4KindE0ELNS_15FloatRoundStyleE2ESJ_EENS1_15EpilogueDefaultEEEEEvvEEEEvNT_6ParamsE)
        /*0e60*/ 	.short	0x0210
        /*0e62*/ 	.short	0x0470


	//----- nvinfo : EIATTR_SW_WAR
	.align		4
.L_38:
        /*0e64*/ 	.byte	0x04, 0x36
        /*0e66*/ 	.short	(.L_40 - .L_39)
.L_39:
        /*0e68*/ 	.word	0x00000008
.L_40:


//--------------------- .nv.callgraph             --------------------------
	.section	.nv.callgraph,"",@"SHT_CUDA_CALLGRAPH"
	.align	4
	.sectionentsize	8
	.align		4
        /*0000*/ 	.word	0x00000000
	.align		4
        /*0004*/ 	.word	0xffffffff
	.align		4
        /*0008*/ 	.word	0x00000000
	.align		4
        /*000c*/ 	.word	0xfffffffe
	.align		4
        /*0010*/ 	.word	0x00000000
	.align		4
        /*0014*/ 	.word	0xfffffffd
	.align		4
        /*0018*/ 	.word	0x00000000
	.align		4
        /*001c*/ 	.word	0xfffffffc


//--------------------- .nv.constant4             --------------------------
	.section	.nv.constant4,"a",@progbits
	.align	8
	.align		8
.nv.constant4:
        /*0000*/ 	.dword	_ZN39_INTERNAL_04acc925_4_k_cu_9bd44a81_48024cuda3std3__45__cpo5beginE
	.align		8
        /*0008*/ 	.dword	_ZN39_INTERNAL_04acc925_4_k_cu_9bd44a81_48024cuda3std3__45__cpo3endE
	.align		8
        /*0010*/ 	.dword	_ZN39_INTERNAL_04acc925_4_k_cu_9bd44a81_48024cuda3std3__45__cpo6cbeginE
	.align		8
        /*0018*/ 	.dword	_ZN39_INTERNAL_04acc925_4_k_cu_9bd44a81_48024cuda3std3__45__cpo4cendE
	.align		8
        /*0020*/ 	.dword	_ZN39_INTERNAL_04acc925_4_k_cu_9bd44a81_48024cuda3std3__441_GLOBAL__N__04acc925_4_k_cu_9bd44a81_48026ignoreE
	.align		8
        /*0028*/ 	.dword	_ZN39_INTERNAL_04acc925_4_k_cu_9bd44a81_48024cuda3std3__419piecewise_constructE
	.align		8
        /*0030*/ 	.dword	_ZN39_INTERNAL_04acc925_4_k_cu_9bd44a81_48024cuda3std3__48in_placeE
	.align		8
        /*0038*/ 	.dword	_ZN39_INTERNAL_04acc925_4_k_cu_9bd44a81_48024cuda3std6ranges3__45__cpo4swapE
	.align		8
        /*0040*/ 	.dword	_ZN39_INTERNAL_04acc925_4_k_cu_9bd44a81_48024cuda3std6ranges3__45__cpo9iter_moveE
	.align		8
        /*0048*/ 	.dword	_ZN39_INTERNAL_04acc925_4_k_cu_9bd44a81_48024cute7productE
	.align		8
        /*0050*/ 	.dword	_ZN39_INTERNAL_04acc925_4_k_cu_9bd44a81_48024cute1_E


//--------------------- .text._ZN7cutlass13device_kernelINS_4gemm6kernel13GemmUniversalIN4cute5tupleIJiiiiEEENS1_10collective13CollectiveMmaINS1_37MainloopSm90TmaGmmaWarpSpecializedFP8ILi4ENS5_IJNS4_1CILi1EEENSA_ILi2EEESB_EEENS1_35KernelTmaWarpSpecializedCooperativeEEENS5_IJNSA_ILi128EEENSA_ILi256EEESG_EEENS_12float_e5m2_tENS5_IJlSB_lEEESJ_SK_NS4_8TiledMMAINS4_8MMA_AtomIJNS4_4SM904GMMA31MMA_64x256x32_F32E5M2E5M2_SS_TNILNSO_7ScaleInE1ELSQ_1EEEEEENS4_6LayoutINS5_IJSC_SB_SB_EEENS5_IJSB_NSA_ILi0EEESV_EEEEENS5_IJNS4_10UnderscoreESY_SY_EEEEENS4_23SM90_TMA_LOAD_MULTICASTENS4_14ComposedLayoutINS4_7SwizzleILi3ELi4ELi3EEENS4_18smem_ptr_flag_bitsILi8EEENST_INS5_IJNSA_ILi8EEESG_EEENS5_IJSG_SB_EEEEEEEvNS4_8identityENS4_13SM90_TMA_LOADES1B_vS1C_EENS_8epilogue10collective6detail29Sm90TmaWarpSpecializedAdapterINS1G_15DefaultEpilogueISJ_SK_SK_NS1F_6thread17LinearCombinationISJ_Li1EffLNS1K_9ScaleType4KindE0ELNS_15FloatRoundStyleE2ESJ_EENS1_15EpilogueDefaultEEEEEvvEEEEvNT_6ParamsE --------------------------
	.section	.text._ZN7cutlass13device_kernelINS_4gemm6kernel13GemmUniversalIN4cute5tupleIJiiiiEEENS1_10collective13CollectiveMmaINS1_37MainloopSm90TmaGmmaWarpSpecializedFP8ILi4ENS5_IJNS4_1CILi1EEENSA_ILi2EEESB_EEENS1_35KernelTmaWarpSpecializedCooperativeEEENS5_IJNSA_ILi128EEENSA_ILi256EEESG_EEENS_12float_e5m2_tENS5_IJlSB_lEEESJ_SK_NS4_8TiledMMAINS4_8MMA_AtomIJNS4_4SM904GMMA31MMA_64x256x32_F32E5M2E5M2_SS_TNILNSO_7ScaleInE1ELSQ_1EEEEEENS4_6LayoutINS5_IJSC_SB_SB_EEENS5_IJSB_NSA_ILi0EEESV_EEEEENS5_IJNS4_10UnderscoreESY_SY_EEEEENS4_23SM90_TMA_LOAD_MULTICASTENS4_14ComposedLayoutINS4_7SwizzleILi3ELi4ELi3EEENS4_18smem_ptr_flag_bitsILi8EEENST_INS5_IJNSA_ILi8EEESG_EEENS5_IJSG_SB_EEEEEEEvNS4_8identityENS4_13SM90_TMA_LOADES1B_vS1C_EENS_8epilogue10collective6detail29Sm90TmaWarpSpecializedAdapterINS1G_15DefaultEpilogueISJ_SK_SK_NS1F_6thread17LinearCombinationISJ_Li1EffLNS1K_9ScaleType4KindE0ELNS_15FloatRoundStyleE2ESJ_EENS1_15EpilogueDefaultEEEEEvvEEEEvNT_6ParamsE,"ax",@progbits
	.align	128
.text._ZN7cutlass13device_kernelINS_4gemm6kernel13GemmUniversalIN4cute5tupleIJiiiiEEENS1_10collective13CollectiveMmaINS1_37MainloopSm90TmaGmmaWarpSpecializedFP8ILi4ENS5_IJNS4_1CILi1EEENSA_ILi2EEESB_EEENS1_35KernelTmaWarpSpecializedCooperativeEEENS5_IJNSA_ILi128EEENSA_ILi256EEESG_EEENS_12float_e5m2_tENS5_IJlSB_lEEESJ_SK_NS4_8TiledMMAINS4_8MMA_AtomIJNS4_4SM904GMMA31MMA_64x256x32_F32E5M2E5M2_SS_TNILNSO_7ScaleInE1ELSQ_1EEEEEENS4_6LayoutINS5_IJSC_SB_SB_EEENS5_IJSB_NSA_ILi0EEESV_EEEEENS5_IJNS4_10UnderscoreESY_SY_EEEEENS4_23SM90_TMA_LOAD_MULTICASTENS4_14ComposedLayoutINS4_7SwizzleILi3ELi4ELi3EEENS4_18smem_ptr_flag_bitsILi8EEENST_INS5_IJNSA_ILi8EEESG_EEENS5_IJSG_SB_EEEEEEEvNS4_8identityENS4_13SM90_TMA_LOADES1B_vS1C_EENS_8epilogue10collective6detail29Sm90TmaWarpSpecializedAdapterINS1G_15DefaultEpilogueISJ_SK_SK_NS1F_6thread17LinearCombinationISJ_Li1EffLNS1K_9ScaleType4KindE0ELNS_15FloatRoundStyleE2ESJ_EENS1_15EpilogueDefaultEEEEEvvEEEEvNT_6ParamsE:
        .type           _ZN7cutlass13device_kernelINS_4gemm6kernel13GemmUniversalIN4cute5tupleIJiiiiEEENS1_10collective13CollectiveMmaINS1_37MainloopSm90TmaGmmaWarpSpecializedFP8ILi4ENS5_IJNS4_1CILi1EEENSA_ILi2EEESB_EEENS1_35KernelTmaWarpSpecializedCooperativeEEENS5_IJNSA_ILi128EEENSA_ILi256EEESG_EEENS_12float_e5m2_tENS5_IJlSB_lEEESJ_SK_NS4_8TiledMMAINS4_8MMA_AtomIJNS4_4SM904GMMA31MMA_64x256x32_F32E5M2E5M2_SS_TNILNSO_7ScaleInE1ELSQ_1EEEEEENS4_6LayoutINS5_IJSC_SB_SB_EEENS5_IJSB_NSA_ILi0EEESV_EEEEENS5_IJNS4_10UnderscoreESY_SY_EEEEENS4_23SM90_TMA_LOAD_MULTICASTENS4_14ComposedLayoutINS4_7SwizzleILi3ELi4ELi3EEENS4_18smem_ptr_flag_bitsILi8EEENST_INS5_IJNSA_ILi8EEESG_EEENS5_IJSG_SB_EEEEEEEvNS4_8identityENS4_13SM90_TMA_LOADES1B_vS1C_EENS_8epilogue10collective6detail29Sm90TmaWarpSpecializedAdapterINS1G_15DefaultEpilogueISJ_SK_SK_NS1F_6thread17LinearCombinationISJ_Li1EffLNS1K_9ScaleType4KindE0ELNS_15FloatRoundStyleE2ESJ_EENS1_15EpilogueDefaultEEEEEvvEEEEvNT_6ParamsE,@function
        .size           _ZN7cutlass13device_kernelINS_4gemm6kernel13GemmUniversalIN4cute5tupleIJiiiiEEENS1_10collective13CollectiveMmaINS1_37MainloopSm90TmaGmmaWarpSpecializedFP8ILi4ENS5_IJNS4_1CILi1EEENSA_ILi2EEESB_EEENS1_35KernelTmaWarpSpecializedCooperativeEEENS5_IJNSA_ILi128EEENSA_ILi256EEESG_EEENS_12float_e5m2_tENS5_IJlSB_lEEESJ_SK_NS4_8TiledMMAINS4_8MMA_AtomIJNS4_4SM904GMMA31MMA_64x256x32_F32E5M2E5M2_SS_TNILNSO_7ScaleInE1ELSQ_1EEEEEENS4_6LayoutINS5_IJSC_SB_SB_EEENS5_IJSB_NSA_ILi0EEESV_EEEEENS5_IJNS4_10UnderscoreESY_SY_EEEEENS4_23SM90_TMA_LOAD_MULTICASTENS4_14ComposedLayoutINS4_7SwizzleILi3ELi4ELi3EEENS4_18smem_ptr_flag_bitsILi8EEENST_INS5_IJNSA_ILi8EEESG_EEENS5_IJSG_SB_EEEEEEEvNS4_8identityENS4_13SM90_TMA_LOADES1B_vS1C_EENS_8epilogue10collective6detail29Sm90TmaWarpSpecializedAdapterINS1G_15DefaultEpilogueISJ_SK_SK_NS1F_6thread17LinearCombinationISJ_Li1EffLNS1K_9ScaleType4KindE0ELNS_15FloatRoundStyleE2ESJ_EENS1_15EpilogueDefaultEEEEEvvEEEEvNT_6ParamsE,(.L_x_332 - _ZN7cutlass13device_kernelINS_4gemm6kernel13GemmUniversalIN4cute5tupleIJiiiiEEENS1_10collective13CollectiveMmaINS1_37MainloopSm90TmaGmmaWarpSpecializedFP8ILi4ENS5_IJNS4_1CILi1EEENSA_ILi2EEESB_EEENS1_35KernelTmaWarpSpecializedCooperativeEEENS5_IJNSA_ILi128EEENSA_ILi256EEESG_EEENS_12float_e5m2_tENS5_IJlSB_lEEESJ_SK_NS4_8TiledMMAINS4_8MMA_AtomIJNS4_4SM904GMMA31MMA_64x256x32_F32E5M2E5M2_SS_TNILNSO_7ScaleInE1ELSQ_1EEEEEENS4_6LayoutINS5_IJSC_SB_SB_EEENS5_IJSB_NSA_ILi0EEESV_EEEEENS5_IJNS4_10UnderscoreESY_SY_EEEEENS4_23SM90_TMA_LOAD_MULTICASTENS4_14ComposedLayoutINS4_7SwizzleILi3ELi4ELi3EEENS4_18smem_ptr_flag_bitsILi8EEENST_INS5_IJNSA_ILi8EEESG_EEENS5_IJSG_SB_EEEEEEEvNS4_8identityENS4_13SM90_TMA_LOADES1B_vS1C_EENS_8epilogue10collective6detail29Sm90TmaWarpSpecializedAdapterINS1G_15DefaultEpilogueISJ_SK_SK_NS1F_6thread17LinearCombinationISJ_Li1EffLNS1K_9ScaleType4KindE0ELNS_15FloatRoundStyleE2ESJ_EENS1_15EpilogueDefaultEEEEEvvEEEEvNT_6ParamsE)
        .other          _ZN7cutlass13device_kernelINS_4gemm6kernel13GemmUniversalIN4cute5tupleIJiiiiEEENS1_10collective13CollectiveMmaINS1_37MainloopSm90TmaGmmaWarpSpecializedFP8ILi4ENS5_IJNS4_1CILi1EEENSA_ILi2EEESB_EEENS1_35KernelTmaWarpSpecializedCooperativeEEENS5_IJNSA_ILi128EEENSA_ILi256EEESG_EEENS_12float_e5m2_tENS5_IJlSB_lEEESJ_SK_NS4_8TiledMMAINS4_8MMA_AtomIJNS4_4SM904GMMA31MMA_64x256x32_F32E5M2E5M2_SS_TNILNSO_7ScaleInE1ELSQ_1EEEEEENS4_6LayoutINS5_IJSC_SB_SB_EEENS5_IJSB_NSA_ILi0EEESV_EEEEENS5_IJNS4_10UnderscoreESY_SY_EEEEENS4_23SM90_TMA_LOAD_MULTICASTENS4_14ComposedLayoutINS4_7SwizzleILi3ELi4ELi3EEENS4_18smem_ptr_flag_bitsILi8EEENST_INS5_IJNSA_ILi8EEESG_EEENS5_IJSG_SB_EEEEEEEvNS4_8identityENS4_13SM90_TMA_LOADES1B_vS1C_EENS_8epilogue10collective6detail29Sm90TmaWarpSpecializedAdapterINS1G_15DefaultEpilogueISJ_SK_SK_NS1F_6thread17LinearCombinationISJ_Li1EffLNS1K_9ScaleType4KindE0ELNS_15FloatRoundStyleE2ESJ_EENS1_15EpilogueDefaultEEEEEvvEEEEvNT_6ParamsE,@"STO_CUDA_ENTRY STV_DEFAULT"
_ZN7cutlass13device_kernelINS_4gemm6kernel13GemmUniversalIN4cute5tupleIJiiiiEEENS1_10collective13CollectiveMmaINS1_37MainloopSm90TmaGmmaWarpSpecializedFP8ILi4ENS5_IJNS4_1CILi1EEENSA_ILi2EEESB_EEENS1_35KernelTmaWarpSpecializedCooperativeEEENS5_IJNSA_ILi128EEENSA_ILi256EEESG_EEENS_12float_e5m2_tENS5_IJlSB_lEEESJ_SK_NS4_8TiledMMAINS4_8MMA_AtomIJNS4_4SM904GMMA31MMA_64x256x32_F32E5M2E5M2_SS_TNILNSO_7ScaleInE1ELSQ_1EEEEEENS4_6LayoutINS5_IJSC_SB_SB_EEENS5_IJSB_NSA_ILi0EEESV_EEEEENS5_IJNS4_10UnderscoreESY_SY_EEEEENS4_23SM90_TMA_LOAD_MULTICASTENS4_14ComposedLayoutINS4_7SwizzleILi3ELi4ELi3EEENS4_18smem_ptr_flag_bitsILi8EEENST_INS5_IJNSA_ILi8EEESG_EEENS5_IJSG_SB_EEEEEEEvNS4_8identityENS4_13SM90_TMA_LOADES1B_vS1C_EENS_8epilogue10collective6detail29Sm90TmaWarpSpecializedAdapterINS1G_15DefaultEpilogueISJ_SK_SK_NS1F_6thread17LinearCombinationISJ_Li1EffLNS1K_9ScaleType4KindE0ELNS_15FloatRoundStyleE2ESJ_EENS1_15EpilogueDefaultEEEEEvvEEEEvNT_6ParamsE:
[----:B------:R-:W0:Y:S02]  /*0000*/  LDC R1, c[0x0][0x28] ;  /* 0x00000a00ff017b82 */ /* 0x000e240000000800 */
[----:B0-----:R-:W-:Y:S01]  /*0010*/  VIADD R1, R1, 0xffffff08 ;  /* 0xffffff0801017836 */ /* 0x001fe20000000000 */
[----:B------:R-:W0:Y:S01]  /*0020*/  S2R R5, SR_TID.X ;  /* 0x0000000000057919 */ /* 0x000e220000002100 */
[----:B------:R-:W-:Y:S01]  /*0030*/  ELECT P0, URZ, PT ;  /* 0x00000000003f782f */ /* 0x000fe20003800000 */
[----:B------:R-:W-:Y:S01]  /*0040*/  BSSY B0, `(.L_x_0) ;  /* 0x0000015000007945 */ /* 0x000fe20003800000 */
[--C-:B0-----:R-:W-:Y:S02]  /*0050*/  SHF.R.U32.HI R0, RZ, 0x5, R5.reuse ;  /* 0x00000005ff007819 */ /* 0x101fe40000011605 */
[----:B------:R-:W-:-:S03]  /*0060*/  SHF.R.U32.HI R2, RZ, 0x7, R5 ;  /* 0x00000007ff027819 */ /* 0x000fc60000011605 */
[----:B------:R-:W0:Y:S04]  /*0070*/  SHFL.IDX PT, R3, R0, RZ, 0x1f ;  /* 0x00001fff00037589 */ /* 0x000e2800000e0000 */
[----:B------:R-:W1:Y:S01]  /*0080*/  SHFL.IDX PT, R2, R2, RZ, 0x1f ;  /* 0x00001fff02027589 */ /* 0x000e6200000e0000 */
[----:B0-----:R-:W-:Y:S02]  /*0090*/  R2UR UR4, R3 ;  /* 0x00000000030472ca */ /* 0x001fe400000e0000 */
[----:B-1----:R-:W-:-:S11]  /*00a0*/  R2UR UR6, R2 ;  /* 0x00000000020672ca */ /* 0x002fd600000e0000 */
[----:B------:R-:W-:Y:S02]  /*00b0*/  USHF.R.S32.HI UR5, URZ, 0x1f, UR4 ;  /* 0x0000001f3f057899 */ /* 0x000fe40008011404 */
[----:B------:R-:W-:Y:S02]  /*00c0*/  ISETP.NE.OR P0, PT, RZ, UR4, !P0 ;  /* 0x00000004ff007c0c */ /* 0x000fe4000c705670 */
[----:B------:R-:W-:-:S04]  /*00d0*/  ULEA.HI UR5, UR5, UR4, URZ, 0x2 ;  /* 0x0000000405057291 */ /* 0x000fc8000f8f103f */
[----:B------:R-:W-:-:S04]  /*00e0*/  ULOP3.LUT UR5, UR5, 0xfffffffc, URZ, 0xc0, !UPT ;  /* 0xfffffffc05057892 */ /* 0x000fc8000f8ec03f */
[----:B------:R-:W-:-:S03]  /*00f0*/  UIADD3 UR8, UR4, -UR5, URZ ;  /* 0x8000000504087290 */ /* 0x000fc6000fffe03f */
[----:B------:R-:W-:Y:S09]  /*0100*/  @P0 BRA `(.L_x_1) ;  /* 0x0000000000200947 */ /* 0x000ff20003800000 */
[----:B------:R-:W-:Y:S02]  /*0110*/  ULDC.64 UR4, c[0x0][0x198] ;  /* 0x0000660000047ab9 */ /* 0x000fe40000000a00 */
[----:B------:R-:W-:Y:S02]  /*0120*/  UIADD3 UR10, UP0, UR4, 0xf0, URZ ;  /* 0x000000f0040a7890 */ /* 0x000fe4000ff1e03f */
[----:B------:R-:W-:Y:S02]  /*0130*/  UIADD3 UR4, UP1, UR4, 0x1f0, URZ ;  /* 0x000001f004047890 */ /* 0x000fe4000ff3e03f */
[----:B------:R-:W-:Y:S02]  /*0140*/  UIADD3.X UR11, URZ, UR5, URZ, UP0, !UPT ;  /* 0x000000053f0b7290 */ /* 0x000fe400087fe43f */
[----:B------:R-:W-:-:S07]  /*0150*/  UIADD3.X UR5, URZ, UR5, URZ, UP1, !UPT ;  /* 0x000000053f057290 */ /* 0x000fce0008ffe43f */
[----:B------:R0:W-:Y:S02]  /*0160*/  UTMACCTL.PF [UR10] ;  /* 0x000000000a0079b9 */ /* 0x0001e40008040000 */
[----:B------:R0:W-:Y:S02]  /*0170*/  UTMACCTL.PF [UR4] ;  /* 0x00000000040079b9 */ /* 0x0001e40008040000 */
[----:B0-----:R-:W-:Y:S01]  /*0180*/  NOP ;  /* 0x0000000000007918 */ /* 0x001fe20000000000 */
.L_x_1:
[----:B------:R-:W-:Y:S05]  /*0190*/  BSYNC B0 ;  /* 0x0000000000007941 */ /* 0x000fea0003800000 */
.L_x_0:
[----:B------:R-:W0:Y:S01]  /*01a0*/  SHFL.IDX PT, R3, R0, RZ, 0x1f ;  /* 0x00001fff00037589 */ /* 0x000e2200000e0000 */
[----:B------:R-:W-:Y:S01]  /*01b0*/  UISETP.NE.AND UP0, UPT, UR8, 0x3, UPT ;  /* 0x000000030800788c */ /* 0x000fe2000bf05270 */
[----:B------:R-:W-:Y:S01]  /*01c0*/  ISETP.NE.AND P2, PT, RZ, UR6, PT ;  /* 0x00000006ff007c0c */ /* 0x000fe2000bf45270 */
[----:B------:R-:W-:Y:S02]  /*01d0*/  UIADD3 UR10, UR6, -0x1, URZ ;  /* 0xffffffff060a7890 */ /* 0x000fe4000fffe03f */
[----:B------:R-:W-:Y:S02]  /*01e0*/  UISETP.EQ.OR UP0, UPT, UR8, URZ, !UP0 ;  /* 0x0000003f0800728c */ /* 0x000fe4000c702670 */
[----:B------:R-:W-:Y:S02]  /*01f0*/  UISETP.GE.U32.AND UP1, UPT, UR10, 0x2, UPT ;  /* 0x000000020a00788c */ /* 0x000fe4000bf26070 */
[----:B------:R-:W-:-:S04]  /*0200*/  UISETP.EQ.AND UP0, UPT, UR6, URZ, UP0 ;  /* 0x0000003f0600728c */ /* 0x000fc80008702270 */
[----:B------:R-:W-:-:S04]  /*0210*/  USEL UR13, URZ, 0x1, !UP0 ;  /* 0x000000013f0d7887 */ /* 0x000fc8000c000000 */
[----:B------:R-:W-:Y:S01]  /*0220*/  USEL UR13, UR13, 0x2, UP1 ;  /* 0x000000020d0d7887 */ /* 0x000fe20008800000 */
[----:B0-----:R-:W-:-:S13]  /*0230*/  ISETP.NE.AND P0, PT, R3, RZ, PT ;  /* 0x000000ff0300720c */ /* 0x001fda0003f05270 */
[----:B------:R-:W-:Y:S05]  /*0240*/  @P0 BRA `(.L_x_2) ;  /* 0x0000000000580947 */ /* 0x000fea0003800000 */
[----:B------:R-:W0:Y:S01]  /*0250*/  S2UR UR9, SR_CgaCtaId ;  /* 0x00000000000979c3 */ /* 0x000e220000008800 */
[----:B------:R-:W-:Y:S01]  /*0260*/  UMOV UR4, 0x400 ;  /* 0x0000040000047882 */ /* 0x000fe20000000000 */
[----:B------:R-:W-:Y:S01]  /*0270*/  UMOV UR5, 0x1 ;  /* 0x0000000100057882 */ /* 0x000fe20000000000 */
[----:B------:R-:W-:Y:S01]  /*0280*/  UMOV UR6, 0x4 ;  /* 0x0000000400067882 */ /* 0x000fe20000000000 */
[----:B------:R-:W-:Y:S01]  /*0290*/  ELECT P0, URZ, PT ;  /* 0x00000000003f782f */ /* 0x000fe20003800000 */
[----:B------:R-:W-:-:S04]  /*02a0*/  UIADD3 UR6, -UR6, 0x100000, URZ ;  /* 0x0010000006067890 */ /* 0x000fc8000fffe13f */
[----:B------:R-:W-:Y:S02]  /*02b0*/  USHF.L.U32 UR7, UR6, 0xb, URZ ;  /* 0x0000000b06077899 */ /* 0x000fe4000800063f */
[----:B------:R-:W-:Y:S02]  /*02c0*/  USHF.L.U32 UR6, UR6, 0x1, URZ ;  /* 0x0000000106067899 */ /* 0x000fe4000800063f */
[----:B0-----:R-:W-:Y:S02]  /*02d0*/  ULEA UR9, UR9, UR4, 0x18 ;  /* 0x0000000409097291 */ /* 0x001fe4000f8ec03f */
[----:B------:R-:W-:-:S04]  /*02e0*/  UIADD3 UR4, -UR5, 0x100000, URZ ;  /* 0x0010000005047890 */ /* 0x000fc8000fffe13f */
[----:B------:R-:W-:Y:S02]  /*02f0*/  USHF.L.U32 UR5, UR4, 0xb, URZ ;  /* 0x0000000b04057899 */ /* 0x000fe4000800063f */
[----:B------:R-:W-:Y:S01]  /*0300*/  USHF.L.U32 UR4, UR4, 0x1, URZ ;  /* 0x0000000104047899 */ /* 0x000fe2000800063f */
[----:B------:R-:W0:Y:S11]  /*0310*/  FENCE.VIEW.ASYNC.S ;  /* 0x00000000000073c6 */ /* 0x000e360000000000 */
[----:B0-----:R0:W1:Y:S01]  /*0320*/  SYNCS.EXCH.64 URZ, [UR9], UR4 ;  /* 0x00000004093f75b2 */ /* 0x0010620008000100 */
[----:B------:R0:W2:Y:S01]  /*0330*/  SYNCS.EXCH.64 URZ, [UR9+0x20], UR6 ;  /* 0x00002006093f75b2 */ /* 0x0000a20008000100 */
[----:B------:R0:W3:Y:S01]  /*0340*/  SYNCS.EXCH.64 URZ, [UR9+0x8], UR4 ;  /* 0x00000804093f75b2 */ /* 0x0000e20008000100 */
[----:B------:R0:W4:Y:S01]  /*0350*/  SYNCS.EXCH.64 URZ, [UR9+0x28], UR6 ;  /* 0x00002806093f75b2 */ /* 0x0001220008000100 */
[----:B------:R0:W0:Y:S01]  /*0360*/  SYNCS.EXCH.64 URZ, [UR9+0x10], UR4 ;  /* 0x00001004093f75b2 */ /* 0x0000220008000100 */
[----:B------:R0:W0:Y:S01]  /*0370*/  SYNCS.EXCH.64 URZ, [UR9+0x30], UR6 ;  /* 0x00003006093f75b2 */ /* 0x0000220008000100 */
[----:B------:R0:W0:Y:S01]  /*0380*/  SYNCS.EXCH.64 URZ, [UR9+0x18], UR4 ;  /* 0x00001804093f75b2 */ /* 0x0000220008000100 */
[----:B------:R0:W0:Y:S01]  /*0390*/  SYNCS.EXCH.64 URZ, [UR9+0x38], UR6 ;  /* 0x00003806093f75b2 */ /* 0x0000220008000100 */
[----:B------:R-:W-:Y:S01]  /*03a0*/  NOP ;  /* 0x0000000000007918 */ /* 0x000fe20000000000 */
.L_x_2:
[----:B------:R-:W-:Y:S01]  /*03b0*/  SHF.R.S32.HI R4, RZ, 0x1f, R5 ;  /* 0x0000001fff047819 */ /* 0x000fe20000011405 */
[----:B------:R-:W5:Y:S01]  /*03c0*/  SHFL.IDX PT, R0, R0, RZ, 0x1f ;  /* 0x00001fff00007589 */ /* 0x000f6200000e0000 */
[----:B------:R-:W-:Y:S01]  /*03d0*/  ELECT P0, URZ, PT ;  /* 0x00000000003f782f */ /* 0x000fe20003800000 */
[----:B0-----:R-:W0:Y:S01]  /*03e0*/  S2UR UR9, SR_CTAID.X ;  /* 0x00000000000979c3 */ /* 0x001e220000002500 */
[----:B------:R-:W-:Y:S01]  /*03f0*/  LEA.HI R4, R4, R5, RZ, 0x7 ;  /* 0x0000000504047211 */ /* 0x000fe200078f38ff */
[----:B------:R-:W1:Y:S01]  /*0400*/  S2R R2, SR_CTAID.Y ;  /* 0x0000000000027919 */ /* 0x000e620000002600 */
[----:B------:R-:W-:Y:S01]  /*0410*/  SHF.R.S32.HI R6, RZ, 0x1f, R3 ;  /* 0x0000001fff067819 */ /* 0x000fe20000011403 */
[----:B------:R-:W-:Y:S01]  /*0420*/  ULDC UR4, c[0x0][0x154] ;  /* 0x0000550000047ab9 */ /* 0x000fe20000000800 */
[----:B------:R-:W-:Y:S01]  /*0430*/  LOP3.LUT R4, R4, 0xffffff80, RZ, 0xc0, !PT ;  /* 0xffffff8004047812 */ /* 0x000fe200078ec0ff */
[----:B------:R-:W-:Y:S01]  /*0440*/  NOP ;  /* 0x0000000000007918 */ /* 0x000fe20000000000 */
[----:B------:R-:W-:Y:S01]  /*0450*/  LEA.HI R6, R6, R3, RZ, 0x2 ;  /* 0x0000000306067211 */ /* 0x000fe200078f10ff */
[----:B------:R-:W2:Y:S01]  /*0460*/  LDC R11, c[0x0][0x148] ;  /* 0x00005200ff0b7b82 */ /* 0x000ea20000000800 */
[----:B------:R-:W-:Y:S01]  /*0470*/  NOP ;  /* 0x0000000000007918 */ /* 0x000fe20000000000 */
[----:B------:R-:W-:Y:S01]  /*0480*/  IMAD.IADD R4, R5, 0x1, -R4 ;  /* 0x0000000105047824 */ /* 0x000fe200078e0a04 */
[----:B------:R-:W-:-:S04]  /*0490*/  LOP3.LUT R6, R6, 0x3ffffffc, RZ, 0xc0, !PT ;  /* 0x3ffffffc06067812 */ /* 0x000fc800078ec0ff */
[----:B------:R-:W-:Y:S01]  /*04a0*/  SHF.R.S32.HI R5, RZ, 0x1f, R4 ;  /* 0x0000001fff057819 */ /* 0x000fe20000011404 */
[----:B------:R-:W-:Y:S01]  /*04b0*/  IMAD.IADD R6, R3, 0x1, -R6 ;  /* 0x0000000103067824 */ /* 0x000fe200078e0a06 */
[----:B------:R-:W3:Y:S02]  /*04c0*/  LDC R8, c[0x0][0x144] ;  /* 0x00005100ff087b82 */ /* 0x000ee40000000800 */
[----:B------:R-:W-:Y:S02]  /*04d0*/  LEA.HI R5, R5, R4, RZ, 0x3 ;  /* 0x0000000405057211 */ /* 0x000fe400078f18ff */
[----:B-----5:R-:W-:Y:S02]  /*04e0*/  ISETP.NE.OR P0, PT, R0, RZ, !P0 ;  /* 0x000000ff0000720c */ /* 0x020fe40004705670 */
[--C-:B------:R-:W-:Y:S02]  /*04f0*/  SHF.R.S32.HI R0, RZ, 0x3, R5.reuse ;  /* 0x00000003ff007819 */ /* 0x100fe40000011405 */
[----:B------:R-:W-:-:S04]  /*0500*/  SHF.R.S32.HI R5, RZ, 0x1f, R5 ;  /* 0x0000001fff057819 */ /* 0x000fc80000011405 */
[----:B------:R-:W-:-:S04]  /*0510*/  LEA.HI R5, R5, R0, RZ, 0x2 ;  /* 0x0000000005057211 */ /* 0x000fc800078f10ff */
[----:B------:R-:W-:Y:S01]  /*0520*/  LOP3.LUT R5, R5, 0xfffffffc, RZ, 0xc0, !PT ;  /* 0xfffffffc05057812 */ /* 0x000fe200078ec0ff */
[----:B------:R-:W-:Y:S01]  /*0530*/  VOTEU.ALL UP0, P0 ;  /* 0x00000000003f7886 */ /* 0x000fe20000000000 */
[----:B-1----:R-:W-:Y:S01]  /*0540*/  I2FP.F32.U32 R7, R2 ;  /* 0x0000000200077245 */ /* 0x002fe20000201000 */
[----:B------:R-:W-:Y:S02]  /*0550*/  VOTEU.ALL UP1, P0 ;  /* 0x00000000003f7886 */ /* 0x000fe40000020000 */
[----:B------:R-:W-:Y:S01]  /*0560*/  IMAD.IADD R5, R0, 0x1, -R5 ;  /* 0x0000000100057824 */ /* 0x000fe200078e0a05 */
[----:B------:R-:W1:Y:S01]  /*0570*/  @!UP0 S2UR UR7, SR_CgaCtaId ;  /* 0x00000000000789c3 */ /* 0x000e620000008800 */
[----:B0-----:R-:W-:Y:S01]  /*0580*/  I2FP.F32.U32 R0, UR9 ;  /* 0x0000000900007c45 */ /* 0x001fe20008201000 */
[----:B------:R-:W-:Y:S01]  /*0590*/  FMUL R9, R7, UR4 ;  /* 0x0000000407097c20 */ /* 0x000fe20008400000 */
[----:B------:R-:W-:Y:S01]  /*05a0*/  IMAD R5, R6, 0x4, R5 ;  /* 0x0000000406057824 */ /* 0x000fe200078e0205 */
[----:B------:R-:W-:Y:S01]  /*05b0*/  ULDC UR4, c[0x0][0x150] ;  /* 0x0000540000047ab9 */ /* 0x000fe20000000800 */
[----:B------:R-:W-:Y:S01]  /*05c0*/  @!UP0 UMOV UR6, 0x400 ;  /* 0x0000040000068882 */ /* 0x000fe20000000000 */
[----:B------:R-:W-:Y:S01]  /*05d0*/  FMUL R7, R0, UR4 ;  /* 0x0000000400077c20 */ /* 0x000fe20008400000 */
[----:B------:R-:W-:Y:S01]  /*05e0*/  IMAD.SHL.U32 R0, R5, 0x4, RZ ;  /* 0x0000000405007824 */ /* 0x000fe200078e00ff */
[----:B------:R-:W0:Y:S01]  /*05f0*/  LDC R6, c[0x0][0x140] ;  /* 0x00005000ff067b82 */ /* 0x000e220000000800 */
[----:B------:R-:W5:Y:S01]  /*0600*/  F2I.U32.TRUNC.NTZ R9, R9 ;  /* 0x0000000900097305 */ /* 0x000f62000020f000 */
[----:B------:R-:W-:-:S02]  /*0610*/  UMOV UR4, 0x20 ;  /* 0x0000002000047882 */ /* 0x000fc40000000000 */
[----:B------:R-:W-:Y:S01]  /*0620*/  LOP3.LUT R10, R5, 0xc, R0, 0x78, !PT ;  /* 0x0000000c050a7812 */ /* 0x000fe200078e7800 */
[----:B------:R-:W-:-:S04]  /*0630*/  @!UP0 UIADD3 UR4, -UR4, 0x100000, URZ ;  /* 0x0010000004048890 */ /* 0x000fc8000fffe13f */
[----:B------:R-:W-:Y:S02]  /*0640*/  @!UP0 USHF.L.U32 UR5, UR4, 0xb, URZ ;  /* 0x0000000b04058899 */ /* 0x000fe4000800063f */
[----:B------:R-:W-:Y:S01]  /*0650*/  @!UP0 USHF.L.U32 UR4, UR4, 0x1, URZ ;  /* 0x0000000104048899 */ /* 0x000fe2000800063f */
[----:B------:R-:W4:Y:S01]  /*0660*/  F2I.U32.TRUNC.NTZ R7, R7 ;  /* 0x0000000700077305 */ /* 0x000f22000020f000 */
[----:B------:R0:W-:Y:S01]  /*0670*/  STL [R1+0x70], R10 ;  /* 0x0000700a01007387 */ /* 0x0001e20000100800 */
[----:B-----5:R-:W-:Y:S01]  /*0680*/  IMAD.MOV R12, RZ, RZ, -R9 ;  /* 0x000000ffff0c7224 */ /* 0x020fe200078e0a09 */
[----:B-1----:R-:W-:Y:S01]  /*0690*/  @!UP0 ULEA UR6, UR7, UR6, 0x18 ;  /* 0x0000000607068291 */ /* 0x002fe2000f8ec03f */
[----:B------:R-:W-:Y:S02]  /*06a0*/  VOTEU.ALL UP0, P0 ;  /* 0x00000000003f7886 */ /* 0x000fe40000000000 */
[----:B--2---:R-:W-:Y:S01]  /*06b0*/  IMAD R5, R11, R12, R2 ;  /* 0x0000000c0b057224 */ /* 0x004fe200078e0202 */
[----:B------:R-:W-:-:S02]  /*06c0*/  LOP3.LUT P0, RZ, R4, 0x7, RZ, 0xc0, !PT ;  /* 0x0000000704ff7812 */ /* 0x000fc4000780c0ff */
[----:B0-----:R-:W-:Y:S01]  /*06d0*/  ISETP.EQ.U32.AND P4, PT, R6, 0x1, PT ;  /* 0x000000010600780c */ /* 0x001fe20003f82070 */
[----:B----4-:R-:W-:Y:S01]  /*06e0*/  IMAD.MOV R7, RZ, RZ, -R7 ;  /* 0x000000ffff077224 */ /* 0x010fe200078e0a07 */
[----:B------:R-:W-:Y:S02]  /*06f0*/  ISETP.NE.AND P1, PT, R5, R10, PT ;  /* 0x0000000a0500720c */ /* 0x000fe40003f25270 */
[----:B------:R-:W-:Y:S01]  /*0700*/  ISETP.LT.U32.AND P0, PT, R10, 0x2, !P0 ;  /* 0x000000020a00780c */ /* 0x000fe20004701070 */
[----:B---3--:R-:W-:Y:S01]  /*0710*/  IMAD R0, R8, R7, UR9 ;  /* 0x0000000908007e24 */ /* 0x008fe2000f8e0207 */
[----:B------:R-:W0:Y:S02]  /*0720*/  FENCE.VIEW.ASYNC.S ;  /* 0x00000000000073c6 */ /* 0x000e240000000000 */
[----:B0-----:R0:W1:Y:S02]  /*0730*/  @!UP0 SYNCS.EXCH.64 URZ, [UR6+0x50], UR4 ;  /* 0x00005004063f85b2 */ /* 0x0010640008000100 */
[----:B------:R-:W-:-:S04]  /*0740*/  ISETP.EQ.OR P1, PT, R0, RZ, !P1 ;  /* 0x000000ff0000720c */ /* 0x000fc80004f22670 */
[----:B------:R-:W-:Y:S01]  /*0750*/  PLOP3.LUT P0, PT, P0, P1, PT, 0x80, 0x0 ;  /* 0x000000000000781c */ /* 0x000fe20000703070 */
[----:B------:R0:W2:Y:S01]  /*0760*/  @!UP1 SYNCS.EXCH.64 URZ, [UR6+0x58], UR4 ;  /* 0x00005804063f95b2 */ /* 0x0000a20008000100 */
[----:B------:R-:W-:Y:S01]  /*0770*/  NOP ;  /* 0x0000000000007918 */ /* 0x000fe20000000000 */
[----:B------:R-:W-:Y:S10]  /*0780*/  @!P4 BRA `(.L_x_3) ;  /* 0x000000000008c947 */ /* 0x000ff40003800000 */
[----:B-12---:R-:W-:Y:S01]  /*0790*/  UCGABAR_ARV ;  /* 0x00000000000079c7 */ /* 0x006fe20008000000 */
[----:B------:R-:W-:Y:S05]  /*07a0*/  BRA `(.L_x_4) ;  /* 0x0000000000047947 */ /* 0x000fea0003800000 */
.L_x_3:
[----:B-12---:R-:W-:Y:S01]  /*07b0*/  NOP ;  /* 0x0000000000007918 */ /* 0x006fe20000000000 */
.L_x_4:
[----:B------:R-:W1:Y:S01]  /*07c0*/  LDC R3, c[0x0][0x65c] ;  /* 0x00019700ff037b82 */ /* 0x000e620000000800 */
[----:B------:R-:W-:Y:S02]  /*07d0*/  IMAD.U32 R4, RZ, RZ, UR9 ;  /* 0x00000009ff047e24 */ /* 0x000fe4000f8e00ff */
[----:B------:R-:W-:Y:S01]  /*07e0*/  IMAD.MOV.U32 R5, RZ, RZ, RZ ;  /* 0x000000ffff057224 */ /* 0x000fe200078e00ff */
[----:B-1----:R-:W-:-:S13]  /*07f0*/  ISETP.NE.AND P3, PT, R3, 0x1, PT ;  /* 0x000000010300780c */ /* 0x002fda0003f65270 */
[----:B------:R-:W1:Y:S01]  /*0800*/  @P3 LDC R7, c[0x0][0x10] ;  /* 0x00000400ff073b82 */ /* 0x000e620000000800 */
[----:B------:R-:W-:Y:S02]  /*0810*/  @P3 IMAD.MOV.U32 R3, RZ, RZ, RZ ;  /* 0x000000ffff033224 */ /* 0x000fe400078e00ff */
[----:B------:R-:W-:-:S05]  /*0820*/  @P3 IMAD.MOV.U32 R13, RZ, RZ, RZ ;  /* 0x000000ffff0d3224 */ /* 0x000fca00078e00ff */
[----:B------:R-:W2:Y:S01]  /*0830*/  @!P3 LDC R9, c[0x0][0xc] ;  /* 0x00000300ff09bb82 */ /* 0x000ea20000000800 */
[----:B-1----:R-:W-:-:S04]  /*0840*/  @P3 IMAD.WIDE.U32 R6, R7, UR9, R2 ;  /* 0x0000000907063c25 */ /* 0x002fc8000f8e0002 */
[----:B------:R-:W-:Y:S02]  /*0850*/  @P3 IMAD.MOV.U32 R19, RZ, RZ, R6 ;  /* 0x000000ffff133224 */ /* 0x000fe400078e0006 */
[----:B------:R-:W-:Y:S02]  /*0860*/  @P3 IMAD.IADD R23, R7, 0x1, R13 ;  /* 0x0000000107173824 */ /* 0x000fe400078e020d */
[----:B--2---:R-:W-:-:S04]  /*0870*/  @!P3 IMAD.WIDE.U32 R4, R2, R9, R4 ;  /* 0x000000090204b225 */ /* 0x004fc800078e0004 */
[----:B------:R-:W-:Y:S02]  /*0880*/  @!P3 IMAD.MOV.U32 R19, RZ, RZ, R4 ;  /* 0x000000ffff13b224 */ /* 0x000fe400078e0004 */
[----:B------:R-:W-:-:S03]  /*0890*/  @!P3 IMAD.MOV.U32 R23, RZ, RZ, R5 ;  /* 0x000000ffff17b224 */ /* 0x000fc600078e0005 */
[----:B------:R1:W-:Y:S04]  /*08a0*/  STL [R1+0x78], R19 ;  /* 0x0000781301007387 */ /* 0x0003e80000100800 */
[----:B------:R1:W-:Y:S01]  /*08b0*/  STL [R1+0x74], R23 ;  /* 0x0000741701007387 */ /* 0x0003e20000100800 */
[----:B------:R-:W-:Y:S05]  /*08c0*/  @!P4 BRA `(.L_x_5) ;  /* 0x00000000000cc947 */ /* 0x000fea0003800000 */
[----:B------:R-:W-:Y:S01]  /*08d0*/  UCGABAR_WAIT ;  /* 0x0000000000007dc7 */ /* 0x000fe20008000000 */
[----:B------:R-:W-:Y:S01]  /*08e0*/  CCTL.IVALL ;  /* 0x00000000ff00798f */ /* 0x000fe20002000000 */
[----:B------:R-:W-:Y:S05]  /*08f0*/  BRA `(.L_x_6) ;  /* 0x0000000000047947 */ /* 0x000fea0003800000 */
.L_x_5:
[----:B------:R-:W-:Y:S06]  /*0900*/  BAR.SYNC.DEFER_BLOCKING 0x0 ;  /* 0x0000000000007b1d */ /* 0x000fec0000010000 */
.L_x_6:
[----:B------:R-:W-:Y:S05]  /*0910*/  @!P2 BRA `(.L_x_7) ;  /* 0x000000e000d0a947 */ /* 0x000fea0003800000 */
[----:B------:R-:W-:-:S06]  /*0920*/  UISETP.GT.U32.AND UP0, UPT, UR10, 0x1, UPT ;  /* 0x000000010a00788c */ /* 0x000fcc000bf04070 */
[----:B------:R-:W-:-:S13]  /*0930*/  PLOP3.LUT P1, PT, PT, PT, UP0, 0x80, 0x0 ;  /* 0x000000000000781c */ /* 0x000fda0003f2f008 */
[----:B0-----:R-:W-:Y:S05]  /*0940*/  @P1 EXIT ;  /* 0x000000000000194d */ /* 0x001fea0003800000 */
[----:B------:R-:W-:Y:S01]  /*0950*/  IMAD.MOV.U32 R6, RZ, RZ, -0x1 ;  /* 0xffffffffff067424 */ /* 0x000fe200078e00ff */
[----:B------:R-:W-:Y:S01]  /*0960*/  ULDC.64 UR4, c[0x0][0x650] ;  /* 0x0001940000047ab9 */ /* 0x000fe20000000a00 */
[----:B------:R-:W-:Y:S01]  /*0970*/  IMAD.MOV.U32 R5, RZ, RZ, -0x1 ;  /* 0xffffffffff057424 */ /* 0x000fe200078e00ff */
[----:B------:R-:W-:Y:S01]  /*0980*/  ISETP.GE.U32.AND P1, PT, R19, UR4, PT ;  /* 0x0000000413007c0c */ /* 0x000fe2000bf26070 */
[----:B------:R-:W-:Y:S01]  /*0990*/  UMOV UR22, 0xffffffff ;  /* 0xffffffff00167882 */ /* 0x000fe20000000000 */
[----:B------:R0:W-:Y:S01]  /*09a0*/  STL [R1+0x80], R6 ;  /* 0x0000800601007387 */ /* 0x0001e20000100800 */
[----:B------:R-:W-:Y:S02]  /*09b0*/  PRMT R4, RZ, 0x7610, R4 ;  /* 0x00007610ff047816 */ /* 0x000fe40000000004 */
[----:B------:R-:W-:Y:S01]  /*09c0*/  ISETP.GE.U32.AND.EX P1, PT, R23, UR5, PT, P1 ;  /* 0x0000000517007c0c */ /* 0x000fe2000bf26110 */
[----:B------:R0:W-:-:S12]  /*09d0*/  STL [R1+0x7c], R5 ;  /* 0x00007c0501007387 */ /* 0x0001d80000100800 */
[----:B0-----:R-:W-:Y:S05]  /*09e0*/  @P1 BRA `(.L_x_8) ;  /* 0x0000000400381947 */ /* 0x001fea0003800000 */
[----:B------:R-:W0:Y:S01]  /*09f0*/  LDC.64 R14, c[0x0][0x628] ;  /* 0x00018a00ff0e7b82 */ /* 0x000e220000000a00 */
[----:B------:R-:W-:Y:S02]  /*0a00*/  IMAD.MOV.U32 R4, RZ, RZ, R19 ;  /* 0x000000ffff047224 */ /* 0x000fe400078e0013 */
[----:B------:R-:W-:-:S05]  /*0a10*/  IMAD.MOV.U32 R5, RZ, RZ, R23 ;  /* 0x000000ffff057224 */ /* 0x000fca00078e0017 */
[----:B------:R-:W2:Y:S08]  /*0a20*/  LDC R10, c[0x0][0x630] ;  /* 0x00018c00ff0a7b82 */ /* 0x000eb00000000800 */
[----:B------:R-:W3:Y:S01]  /*0a30*/  LDC.64 R16, c[0x0][0x620] ;  /* 0x00018800ff107b82 */ /* 0x000ee20000000a00 */
[----:B0-----:R-:W-:-:S04]  /*0a40*/  ISETP.NE.U32.AND P1, PT, R14, RZ, PT ;  /* 0x000000ff0e00720c */ /* 0x001fc80003f25070 */
[----:B------:R-:W-:-:S13]  /*0a50*/  ISETP.NE.AND.EX P1, PT, R15, RZ, PT, P1 ;  /* 0x000000ff0f00720c */ /* 0x000fda0003f25310 */
[----:B--23--:R-:W-:Y:S05]  /*0a60*/  @!P1 BRA `(.L_x_9) ;  /* 0x0000000000289947 */ /* 0x00cfea0003800000 */
[----:B------:R-:W0:Y:S02]  /*0a70*/  LDC R9, c[0x0][0x634] ;  /* 0x00018d00ff097b82 */ /* 0x000e240000000800 */
[----:B0-----:R-:W-:-:S05]  /*0a80*/  IADD3 R9, P1, R19, R9, RZ ;  /* 0x0000000913097210 */ /* 0x001fca0007f3e0ff */
[----:B------:R-:W-:-:S04]  /*0a90*/  IMAD.X R13, RZ, RZ, R23, P1 ;  /* 0x000000ffff0d7224 */ /* 0x000fc800008e0617 */
[----:B------:R-:W-:-:S04]  /*0aa0*/  IMAD.WIDE.U32 R4, R13, R14, RZ ;  /* 0x0000000e0d047225 */ /* 0x000fc800078e00ff */
[----:B------:R-:W-:-:S04]  /*0ab0*/  IMAD.WIDE.U32 R6, P1, R9, R15, R4 ;  /* 0x0000000f09067225 */ /* 0x000fc80007820004 */
[----:B------:R-:W-:-:S04]  /*0ac0*/  IMAD.WIDE.U32 R4, R9, R14, RZ ;  /* 0x0000000e09047225 */ /* 0x000fc800078e00ff */
[----:B------:R-:W-:Y:S01]  /*0ad0*/  IMAD.X R9, RZ, RZ, RZ, P1 ;  /* 0x000000ffff097224 */ /* 0x000fe200008e06ff */
[----:B------:R-:W-:Y:S01]  /*0ae0*/  IADD3 RZ, P1, R5, R6, RZ ;  /* 0x0000000605ff7210 */ /* 0x000fe20007f3e0ff */
[----:B------:R-:W-:-:S04]  /*0af0*/  IMAD.MOV.U32 R8, RZ, RZ, R7 ;  /* 0x000000ffff087224 */ /* 0x000fc800078e0007 */
[----:B------:R-:W-:-:S08]  /*0b00*/  IMAD.WIDE.U32.X R4, R13, R15, R8, P1 ;  /* 0x0000000f0d047225 */ /* 0x000fd000008e0408 */
.L_x_9:
[----:B------:R-:W0:Y:S01]  /*0b10*/  LDC.64 R20, c[0x0][0x640] ;  /* 0x00019000ff147b82 */ /* 0x000e220000000a00 */
[-C--:B------:R-:W-:Y:S01]  /*0b20*/  SHF.R.U64 R22, R4, R10.reuse, R5 ;  /* 0x0000000a04167219 */ /* 0x080fe20000001205 */
[----:B------:R-:W-:Y:S01]  /*0b30*/  IMAD.MOV.U32 R4, RZ, RZ, R19 ;  /* 0x000000ffff047224 */ /* 0x000fe200078e0013 */
[----:B------:R-:W-:Y:S01]  /*0b40*/  SHF.R.U32.HI R3, RZ, R10, R5 ;  /* 0x0000000aff037219 */ /* 0x000fe20000011605 */
[----:B------:R-:W-:Y:S01]  /*0b50*/  IMAD.MOV.U32 R5, RZ, RZ, R23 ;  /* 0x000000ffff057224 */ /* 0x000fe200078e0017 */
[----:B------:R-:W-:Y:S01]  /*0b60*/  IADD3 R7, P1, RZ, -R22, RZ ;  /* 0x80000016ff077210 */ /* 0x000fe20007f3e0ff */
[----:B-1----:R-:W-:Y:S02]  /*0b70*/  IMAD R23, R11, R12, R2 ;  /* 0x0000000c0b177224 */ /* 0x002fe400078e0202 */
[----:B------:R-:W1:Y:S01]  /*0b80*/  LDC R8, c[0x0][0x618] ;  /* 0x00018600ff087b82 */ /* 0x000e620000000800 */
[----:B------:R-:W-:Y:S02]  /*0b90*/  IMAD.MOV.U32 R11, RZ, RZ, 0x1 ;  /* 0x00000001ff0b7424 */ /* 0x000fe400078e00ff */
[----:B------:R-:W-:-:S02]  /*0ba0*/  IMAD.X R3, RZ, RZ, ~R3, P1 ;  /* 0x000000ffff037224 */ /* 0x000fc400008e0e03 */
[----:B------:R-:W-:-:S03]  /*0bb0*/  IMAD.WIDE.U32 R4, R7, R16, R4 ;  /* 0x0000001007047225 */ /* 0x000fc600078e0004 */
[----:B------:R-:W2:Y:S01]  /*0bc0*/  LDC R14, c[0x0][0x608] ;  /* 0x00018200ff0e7b82 */ /* 0x000ea20000000800 */
[----:B------:R-:W-:-:S04]  /*0bd0*/  IMAD R6, R3, R16, RZ ;  /* 0x0000001003067224 */ /* 0x000fc800078e02ff */
[----:B------:R-:W-:-:S03]  /*0be0*/  IMAD R3, R7, R17, R6 ;  /* 0x0000001107037224 */ /* 0x000fc600078e0206 */
[----:B------:R-:W3:Y:S01]  /*0bf0*/  LDC R18, c[0x0][0x658] ;  /* 0x00019600ff127b82 */ /* 0x000ee20000000800 */
[----:B------:R-:W-:Y:S01]  /*0c00*/  IMAD.IADD R3, R5, 0x1, R3 ;  /* 0x0000000105037824 */ /* 0x000fe200078e0203 */
[----:B0-----:R-:W-:Y:S01]  /*0c10*/  ISETP.NE.U32.AND P1, PT, R20, RZ, PT ;  /* 0x000000ff1400720c */ /* 0x001fe20003f25070 */
[----:B------:R-:W-:-:S03]  /*0c20*/  IMAD.MOV.U32 R5, RZ, RZ, -0x1 ;  /* 0xffffffffff057424 */ /* 0x000fc600078e00ff */
[----:B------:R-:W-:Y:S02]  /*0c30*/  ISETP.NE.AND.EX P1, PT, R21, RZ, PT, P1 ;  /* 0x000000ff1500720c */ /* 0x000fe40003f25310 */
[----:B------:R-:W0:Y:S01]  /*0c40*/  LDC R13, c[0x0][0x600] ;  /* 0x00018000ff0d7b82 */ /* 0x000e220000000800 */
[-CC-:B-1----:R-:W-:Y:S02]  /*0c50*/  SHF.R.U64 R10, R4, R8.reuse, R3.reuse ;  /* 0x00000008040a7219 */ /* 0x182fe40000001203 */
[----:B------:R-:W-:-:S05]  /*0c60*/  SHF.R.U32.HI R3, RZ, R8, R3 ;  /* 0x00000008ff037219 */ /* 0x000fca0000011603 */
[----:B------:R-:W1:Y:S01]  /*0c70*/  LDC R15, c[0x0][0x648] ;  /* 0x00019200ff0f7b82 */ /* 0x000e620000000800 */
[-CC-:B--2---:R-:W-:Y:S02]  /*0c80*/  SHF.R.U64 R19, R10, R14.reuse, R3.reuse ;  /* 0x0000000e0a137219 */ /* 0x184fe40000001203 */
[----:B------:R-:W-:-:S05]  /*0c90*/  SHF.R.U32.HI R3, RZ, R14, R3 ;  /* 0x0000000eff037219 */ /* 0x000fca0000011603 */
[----:B------:R-:W2:Y:S01]  /*0ca0*/  LDC R17, c[0x0][0x638] ;  /* 0x00018e00ff117b82 */ /* 0x000ea20000000800 */
[-C--:B---3--:R-:W-:Y:S02]  /*0cb0*/  SHF.L.U32 R2, R5, R18.reuse, RZ ;  /* 0x0000001205027219 */ /* 0x088fe400000006ff */
[--C-:B------:R-:W-:Y:S02]  /*0cc0*/  SHF.R.U64 R12, R19, R18, R3.reuse ;  /* 0x00000012130c7219 */ /* 0x100fe40000001203 */
[----:B------:R-:W-:Y:S02]  /*0cd0*/  LOP3.LUT R8, RZ, R2, RZ, 0x33, !PT ;  /* 0x00000002ff087212 */ /* 0x000fe400078e33ff */
[----:B------:R-:W-:Y:S01]  /*0ce0*/  SHF.R.U32.HI R3, RZ, R18, R3 ;  /* 0x00000012ff037219 */ /* 0x000fe20000011603 */
[----:B------:R-:W3:Y:S01]  /*0cf0*/  LDC R16, c[0x0][0x610] ;  /* 0x00018400ff107b82 */ /* 0x000ee20000000800 */
[----:B------:R-:W-:Y:S01]  /*0d00*/  IMAD.MOV.U32 R2, RZ, RZ, R12 ;  /* 0x000000ffff027224 */ /* 0x000fe200078e000c */
[----:B------:R-:W-:Y:S06]  /*0d10*/  @!P1 BRA `(.L_x_10) ;  /* 0x0000000000289947 */ /* 0x000fec0003800000 */
[----:B------:R-:W4:Y:S02]  /*0d20*/  LDC R7, c[0x0][0x64c] ;  /* 0x00019300ff077b82 */ /* 0x000f240000000800 */
[----:B----4-:R-:W-:-:S05]  /*0d30*/  IADD3 R7, P1, R12, R7, RZ ;  /* 0x000000070c077210 */ /* 0x010fca0007f3e0ff */
        /* <DEDUP_REMOVED lines=8> */
.L_x_10:
[----:B-1----:R-:W-:Y:S01]  /*0dc0*/  SHF.R.U64 R4, R2, R15, R3 ;  /* 0x0000000f02047219 */ /* 0x002fe20000001203 */
[----:B0-----:R-:W-:Y:S01]  /*0dd0*/  VIADD R5, R13, 0xffffffff ;  /* 0xffffffff0d057836 */ /* 0x001fe20000000000 */
[----:B------:R-:W-:Y:S02]  /*0de0*/  SHF.L.U32 R2, R11, R18, RZ ;  /* 0x000000120b027219 */ /* 0x000fe400000006ff */
[----:B------:R-:W-:Y:S01]  /*0df0*/  LOP3.LUT R3, R19, R8, RZ, 0xc0, !PT ;  /* 0x0000000813037212 */ /* 0x000fe200078ec0ff */
[----:B------:R-:W-:Y:S01]  /*0e00*/  IMAD.MOV R6, RZ, RZ, -R4 ;  /* 0x000000ffff067224 */ /* 0x000fe200078e0a04 */
[----:B------:R-:W-:Y:S02]  /*0e10*/  SEL R0, R0, R23, !P3 ;  /* 0x0000001700007207 */ /* 0x000fe40005800000 */
[----:B------:R-:W-:Y:S01]  /*0e20*/  LOP3.LUT R5, R10, R5, RZ, 0xc0, !PT ;  /* 0x000000050a057212 */ /* 0x000fe200078ec0ff */
[----:B------:R-:W-:Y:S01]  /*0e30*/  IMAD R3, R2, R4, R3 ;  /* 0x0000000402037224 */ /* 0x000fe200078e0203 */
[----:B------:R-:W-:Y:S01]  /*0e40*/  R2UR UR22, R22 ;  /* 0x00000000161672ca */ /* 0x000fe200000e0000 */
[----:B--2---:R-:W-:-:S02]  /*0e50*/  IMAD R2, R6, R17, R12 ;  /* 0x0000001106027224 */ /* 0x004fc400078e020c */
[----:B---3--:R-:W-:Y:S02]  /*0e60*/  IMAD R0, R3, R16, R0 ;  /* 0x0000001003007224 */ /* 0x008fe400078e0200 */
[----:B------:R-:W-:Y:S02]  /*0e70*/  IMAD R3, R2, R13, R5 ;  /* 0x0000000d02037224 */ /* 0x000fe400078e0205 */
[----:B------:R-:W-:-:S03]  /*0e80*/  IMAD.MOV.U32 R4, RZ, RZ, 0x1 ;  /* 0x00000001ff047424 */ /* 0x000fc600078e00ff */
[----:B------:R-:W-:Y:S02]  /*0e90*/  SEL R2, R3, R0, !P3 ;  /* 0x0000000003027207 */ /* 0x000fe40005800000 */
[----:B------:R-:W-:-:S03]  /*0ea0*/  SEL R0, R0, R3, !P3 ;  /* 0x0000000300007207 */ /* 0x000fc60005800000 */
[----:B------:R0:W-:Y:S04]  /*0eb0*/  STL [R1+0x7c], R2 ;  /* 0x00007c0201007387 */ /* 0x0001e80000100800 */
[----:B------:R0:W-:Y:S02]  /*0ec0*/  STL [R1+0x80], R0 ;  /* 0x0000800001007387 */ /* 0x0001e40000100800 */
.L_x_8:
[----:B------:R-:W-:-:S08]  /*0ed0*/  NOP ;  /* 0x0000000000007918 */ /* 0x000fd00000000000 */
[----:B------:R-:W2:Y:S02]  /*0ee0*/  USETMAXREG.TRY_ALLOC.CTAPOOL UP0, 0xe8 ;  /* 0x000000e8000079c8 */ /* 0x000ea40008000600 */
[----:B--2---:R-:W-:-:S13]  /*0ef0*/  PLOP3.LUT P1, PT, PT, PT, UP0, 0x80, 0x0 ;  /* 0x000000000000781c */ /* 0x004fda0003f2f008 */
[----:B------:R-:W-:Y:S05]  /*0f00*/  @!P1 BRA `(.L_x_8) ;  /* 0xfffffffc00f09947 */ /* 0x000fea000383ffff */
[----:B------:R-:W-:Y:S01]  /*0f10*/  ULDC.64 UR4, c[0x0][0x598] ;  /* 0x0001660000047ab9 */ /* 0x000fe20000000a00 */
[----:B------:R-:W-:Y:S01]  /*0f20*/  ULDC.64 UR18, c[0x0][0x208] ;  /* 0x0000820000127ab9 */ /* 0x000fe20000000a00 */
[----:B------:R-:W-:-:S04]  /*0f30*/  ISETP.NE.U32.AND P1, PT, RZ, UR4, PT ;  /* 0x00000004ff007c0c */ /* 0x000fc8000bf25070 */
[----:B------:R-:W-:-:S13]  /*0f40*/  ISETP.NE.AND.EX P1, PT, RZ, UR5, PT, P1 ;  /* 0x00000005ff007c0c */ /* 0x000fda000bf25310 */
[----:B------:R-:W-:Y:S05]  /*0f50*/  @!P1 BRA `(.L_x_11) ;  /* 0x0000000000209947 */ /* 0x000fea0003800000 */
[----:B0-----:R-:W0:Y:S02]  /*0f60*/  LDC.64 R2, c[0x0][0x598] ;  /* 0x00016600ff027b82 */ /* 0x001e240000000a00 */
[----:B0-----:R-:W2:Y:S02]  /*0f70*/  LDG.E.64 R2, desc[UR18][R2.64] ;  /* 0x0000001202027981 */ /* 0x001ea4000c1e1b00 */
[----:B--2---:R-:W-:-:S04]  /*0f80*/  ISETP.NE.U32.AND P1, PT, R2, RZ, PT ;  /* 0x000000ff0200720c */ /* 0x004fc80003f25070 */
[----:B------:R-:W-:-:S13]  /*0f90*/  ISETP.NE.AND.EX P1, PT, R3, RZ, PT, P1 ;  /* 0x000000ff0300720c */ /* 0x000fda0003f25310 */
[----:B------:R-:W-:Y:S05]  /*0fa0*/  @!P1 BRA `(.L_x_11) ;  /* 0x00000000000c9947 */ /* 0x000fea0003800000 */
[----:B------:R-:W2:Y:S02]  /*0fb0*/  LD.E R2, desc[UR18][R2.64] ;  /* 0x0000001202027980 */ /* 0x000ea4000c101900 */
[----:B--2---:R-:W-:Y:S01]  /*0fc0*/  R2UR UR20, R2 ;  /* 0x00000000021472ca */ /* 0x004fe200000e0000 */
[----:B------:R-:W-:-:S14]  /*0fd0*/  BRA `(.L_x_12) ;  /* 0x0000000000247947 */ /* 0x000fdc0003800000 */
.L_x_11:
[----:B------:R-:W-:Y:S02]  /*0fe0*/  ULDC.64 UR4, c[0x0][0x588] ;  /* 0x0001620000047ab9 */ /* 0x000fe40000000a00 */
[----:B------:R-:W-:-:S04]  /*0ff0*/  ISETP.NE.U32.AND P1, PT, RZ, UR4, PT ;  /* 0x00000004ff007c0c */ /* 0x000fc8000bf25070 */
[----:B------:R-:W-:-:S13]  /*1000*/  ISETP.NE.AND.EX P1, PT, RZ, UR5, PT, P1 ;  /* 0x00000005ff007c0c */ /* 0x000fda000bf25310 */
[----:B------:R-:W-:Y:S05]  /*1010*/  @!P1 BRA `(.L_x_13) ;  /* 0x0000000000109947 */ /* 0x000fea0003800000 */
[----:B0-----:R-:W0:Y:S02]  /*1020*/  LDC.64 R2, c[0x0][0x588] ;  /* 0x00016200ff027b82 */ /* 0x001e240000000a00 */
[----:B0-----:R-:W2:Y:S02]  /*1030*/  LDG.E R2, desc[UR18][R2.64] ;  /* 0x0000001202027981 */ /* 0x001ea4000c1e1900 */
[----:B--2---:R-:W-:Y:S01]  /*1040*/  R2UR UR20, R2 ;  /* 0x00000000021472ca */ /* 0x004fe200000e0000 */
[----:B------:R-:W-:-:S14]  /*1050*/  BRA `(.L_x_12) ;  /* 0x0000000000047947 */ /* 0x000fdc0003800000 */
.L_x_13:
[----:B------:R-:W-:-:S05]  /*1060*/  ULDC UR20, c[0x0][0x580] ;  /* 0x0001600000147ab9 */ /* 0x000fca0000000800 */
.L_x_12:
[----:B------:R-:W-:Y:S02]  /*1070*/  ULDC.64 UR4, c[0x0][0x5a0] ;  /* 0x0001680000047ab9 */ /* 0x000fe40000000a00 */
        /* <DEDUP_REMOVED lines=11> */
.L_x_14:
        /* <DEDUP_REMOVED lines=8> */
.L_x_16:
[----:B------:R-:W-:-:S05]  /*11b0*/  ULDC UR21, c[0x0][0x584] ;  /* 0x0001610000157ab9 */ /* 0x000fca0000000800 */
.L_x_15:
[----:B------:R-:W-:-:S13]  /*11c0*/  LOP3.LUT P1, RZ, R4, 0xff, RZ, 0xc0, !PT ;  /* 0x000000ff04ff7812 */ /* 0x000fda000782c0ff */
[----:B------:R-:W-:Y:S05]  /*11d0*/  @!P1 EXIT ;  /* 0x000000000000994d */ /* 0x000fea0003800000 */
[----:B------:R-:W-:Y:S01]  /*11e0*/  ULDC UR4, c[0x0][0x28c] ;  /* 0x0000a30000047ab9 */ /* 0x000fe20000000800 */
[----:B------:R-:W-:Y:S02]  /*11f0*/  ULOP3.LUT UR23, UR13, 0x1, URZ, 0xfc, !UPT ;  /* 0x000000010d177892 */ /* 0x000fe4000f8efc3f */
[----:B------:R-:W-:-:S04]  /*1200*/  UIADD3 UR4, UR4, 0x7f, URZ ;  /* 0x0000007f04047890 */ /* 0x000fc8000fffe03f */
[----:B------:R-:W-:-:S04]  /*1210*/  USHF.R.S32.HI UR5, URZ, 0x1f, UR4 ;  /* 0x0000001f3f057899 */ /* 0x000fc80008011404 */
[----:B------:R-:W-:-:S03]  /*1220*/  ULEA.HI UR5, UR5, UR4, URZ, 0x7 ;  /* 0x0000000405057291 */ /* 0x000fc6000f8f383f */
[----:B------:R-:W-:Y:S01]  /*1230*/  UMOV UR4, URZ ;  /* 0x0000003f00047c82 */ /* 0x000fe20008000000 */
[----:B------:R-:W-:-:S03]  /*1240*/  USHF.R.S32.HI UR12, URZ, 0x7, UR5 ;  /* 0x000000073f0c7899 */ /* 0x000fc60008011405 */
[----:B------:R-:W-:-:S09]  /*1250*/  UMOV UR5, URZ ;  /* 0x0000003f00057c82 */ /* 0x000fd20008000000 */
.L_x_297:
[----:B0-----:R-:W0:Y:S01]  /*1260*/  S2R R0, SR_TID.X ;  /* 0x0000000000007919 */ /* 0x001e220000002100 */
[----:B------:R-:W2:Y:S01]  /*1270*/  S2UR UR11, SR_CgaCtaId ;  /* 0x00000000000b79c3 */ /* 0x000ea20000008800 */
[----:B------:R-:W-:Y:S01]  /*1280*/  UMOV UR14, 0x400 ;  /* 0x00000400000e7882 */ /* 0x000fe20000000000 */
[----:B------:R-:W-:Y:S01]  /*1290*/  UMOV UR6, URZ ;  /* 0x0000003f00067c82 */ /* 0x000fe20008000000 */
[----:B------:R-:W-:Y:S01]  /*12a0*/  STL [R1+0x6c], RZ ;  /* 0x00006cff01007387 */ /* 0x000fe20000100800 */
[----:B------:R-:W-:Y:S01]  /*12b0*/  UMOV UR7, URZ ;  /* 0x0000003f00077c82 */ /* 0x000fe20008000000 */
[----:B------:R-:W-:Y:S01]  /*12c0*/  UMOV UR8, URZ ;  /* 0x0000003f00087c82 */ /* 0x000fe20008000000 */
[----:B------:R-:W-:Y:S01]  /*12d0*/  UMOV UR16, UR5 ;  /* 0x0000000500107c82 */ /* 0x000fe20008000000 */
[----:B------:R-:W-:Y:S01]  /*12e0*/  STL [R1+0x68], RZ ;  /* 0x000068ff01007387 */ /* 0x000fe20000100800 */
[----:B-1-3--:R-:W3:Y:S01]  /*12f0*/  LDC R2, c[0x0][0x28c] ;  /* 0x0000a300ff027b82 */ /* 0x00aee20000000800 */
[----:B------:R-:W-:Y:S01]  /*1300*/  UMOV UR17, UR4 ;  /* 0x0000000400117c82 */ /* 0x000fe20008000000 */
[----:B------:R-:W-:Y:S01]  /*1310*/  CS2R R4, SRZ ;  /* 0x0000000000047805 */ /* 0x000fe2000001ff00 */
[----:B------:R-:W-:Y:S01]  /*1320*/  STL [R1+0x64], RZ ;  /* 0x000064ff01007387 */ /* 0x000fe20000100800 */
[----:B------:R-:W-:-:S02]  /*1330*/  CS2R R6, SRZ ;  /* 0x0000000000067805 */ /* 0x000fc4000001ff00 */
[----:B------:R-:W-:Y:S02]  /*1340*/  CS2R R8, SRZ ;  /* 0x0000000000087805 */ /* 0x000fe4000001ff00 */
[----:B------:R-:W-:Y:S01]  /*1350*/  CS2R R10, SRZ ;  /* 0x00000000000a7805 */ /* 0x000fe2000001ff00 */
[----:B------:R-:W-:Y:S01]  /*1360*/  STL [R1+0x60], RZ ;  /* 0x000060ff01007387 */ /* 0x000fe20000100800 */
[----:B------:R-:W-:Y:S02]  /*1370*/  CS2R R12, SRZ ;  /* 0x00000000000c7805 */ /* 0x000fe4000001ff00 */
[----:B------:R-:W-:Y:S02]  /*1380*/  CS2R R14, SRZ ;  /* 0x00000000000e7805 */ /* 0x000fe4000001ff00 */
[----:B------:R-:W-:Y:S01]  /*1390*/  CS2R R16, SRZ ;  /* 0x0000000000107805 */ /* 0x000fe2000001ff00 */
[----:B------:R-:W-:Y:S01]  /*13a0*/  STL [R1+0x5c], RZ ;  /* 0x00005cff01007387 */ /* 0x000fe20000100800 */
[----:B-1----:R-:W-:-:S02]  /*13b0*/  CS2R R18, SRZ ;  /* 0x0000000000127805 */ /* 0x002fc4000001ff00 */
[----:B------:R-:W-:Y:S02]  /*13c0*/  CS2R R20, SRZ ;  /* 0x0000000000147805 */ /* 0x000fe4000001ff00 */
[----:B------:R-:W-:Y:S01]  /*13d0*/  CS2R R22, SRZ ;  /* 0x0000000000167805 */ /* 0x000fe2000001ff00 */
[----:B------:R-:W-:Y:S01]  /*13e0*/  STL [R1+0x58], RZ ;  /* 0x000058ff01007387 */ /* 0x000fe20000100800 */
[----:B--2---:R-:W-:Y:S01]  /*13f0*/  ULEA UR14, UR11, UR14, 0x18 ;  /* 0x0000000e0b0e7291 */ /* 0x004fe2000f8ec03f */
[----:B------:R-:W-:Y:S02]  /*1400*/  CS2R R152, SRZ ;  /* 0x0000000000987805 */ /* 0x000fe4000001ff00 */
[----:B------:R-:W-:Y:S01]  /*1410*/  CS2R R154, SRZ ;  /* 0x00000000009a7805 */ /* 0x000fe2000001ff00 */
[----:B------:R-:W-:Y:S01]  /*1420*/  STL [R1+0x54], RZ ;  /* 0x000054ff01007387 */ /* 0x000fe20000100800 */
[----:B------:R-:W-:Y:S02]  /*1430*/  CS2R R156, SRZ ;  /* 0x00000000009c7805 */ /* 0x000fe4000001ff00 */
[----:B------:R-:W-:-:S02]  /*1440*/  CS2R R158, SRZ ;  /* 0x00000000009e7805 */ /* 0x000fc4000001ff00 */
[----:B------:R-:W-:Y:S02]  /*1450*/  CS2R R160, SRZ ;  /* 0x0000000000a07805 */ /* 0x000fe4000001ff00 */
[----:B0-----:R-:W-:Y:S01]  /*1460*/  LOP3.LUT R0, R0, 0x80, RZ, 0xc0, !PT ;  /* 0x0000008000007812 */ /* 0x001fe200078ec0ff */
[----:B------:R-:W-:Y:S01]  /*1470*/  STL [R1+0x50], RZ ;  /* 0x000050ff01007387 */ /* 0x000fe20000100800 */
[----:B---3--:R-:W-:Y:S02]  /*1480*/  ISETP.GE.AND P1, PT, R2, 0x1, PT ;  /* 0x000000010200780c */ /* 0x008fe40003f26270 */
[----:B------:R-:W-:Y:S02]  /*1490*/  CS2R R2, SRZ ;  /* 0x0000000000027805 */ /* 0x000fe4000001ff00 */
[----:B------:R-:W-:Y:S01]  /*14a0*/  SHF.R.U32.HI R0, RZ, 0x7, R0 ;  /* 0x00000007ff007819 */ /* 0x000fe20000011600 */
        /* <DEDUP_REMOVED lines=8> */
[----:B------:R-:W0:Y:S01]  /*1530*/  SHFL.IDX PT, R0, R0, RZ, 0x1f ;  /* 0x00001fff00007589 */ /* 0x000e2200000e0000 */
[----:B------:R-:W-:-:S02]  /*1540*/  CS2R R174, SRZ ;  /* 0x0000000000ae7805 */ /* 0x000fc4000001ff00 */
[----:B------:R-:W-:Y:S02]  /*1550*/  CS2R R176, SRZ ;  /* 0x0000000000b07805 */ /* 0x000fe4000001ff00 */
[----:B------:R-:W-:Y:S01]  /*1560*/  CS2R R178, SRZ ;  /* 0x0000000000b27805 */ /* 0x000fe2000001ff00 */
[----:B------:R1:W-:Y:S01]  /*1570*/  STL [R1+0x44], RZ ;  /* 0x000044ff01007387 */ /* 0x0003e20000100800 */
[----:B------:R-:W-:Y:S02]  /*1580*/  CS2R R180, SRZ ;  /* 0x0000000000b47805 */ /* 0x000fe4000001ff00 */
[----:B------:R-:W-:Y:S02]  /*1590*/  CS2R R182, SRZ ;  /* 0x0000000000b67805 */ /* 0x000fe4000001ff00 */
[----:B------:R-:W-:Y:S01]  /*15a0*/  CS2R R184, SRZ ;  /* 0x0000000000b87805 */ /* 0x000fe2000001ff00 */
[----:B------:R1:W-:Y:S01]  /*15b0*/  STL [R1+0x40], RZ ;  /* 0x000040ff01007387 */ /* 0x0003e20000100800 */
        /* <DEDUP_REMOVED lines=14> */
[----:B------:R-:W-:Y:S02]  /*16a0*/  CS2R R208, SRZ ;  /* 0x0000000000d07805 */ /* 0x000fe4000001ff00 */
[----:B0-----:R-:W-:Y:S01]  /*16b0*/  R2UR UR9, R0 ;  /* 0x00000000000972ca */ /* 0x001fe200000e0000 */
[----:B------:R1:W-:Y:S01]  /*16c0*/  STL [R1+0x30], RZ ;  /* 0x000030ff01007387 */ /* 0x0003e20000100800 */
[----:B------:R-:W-:Y:S01]  /*16d0*/  IMAD.MOV.U32 R0, RZ, RZ, RZ ;  /* 0x000000ffff007224 */ /* 0x000fe200078e00ff */
[----:B------:R-:W-:-:S02]  /*16e0*/  CS2R R210, SRZ ;  /* 0x0000000000d27805 */ /* 0x000fc4000001ff00 */
[----:B------:R-:W-:Y:S01]  /*16f0*/  CS2R R212, SRZ ;  /* 0x0000000000d47805 */ /* 0x000fe2000001ff00 */
[----:B------:R1:W-:Y:S01]  /*1700*/  STL [R1+0x2c], RZ ;  /* 0x00002cff01007387 */ /* 0x0003e20000100800 */
[----:B------:R-:W-:Y:S02]  /*1710*/  CS2R R214, SRZ ;  /* 0x0000000000d67805 */ /* 0x000fe4000001ff00 */
[----:B------:R-:W-:Y:S02]  /*1720*/  CS2R R216, SRZ ;  /* 0x0000000000d87805 */ /* 0x000fe4000001ff00 */
[----:B------:R-:W-:Y:S01]  /*1730*/  CS2R R218, SRZ ;  /* 0x0000000000da7805 */ /* 0x000fe2000001ff00 */
[----:B------:R1:W-:Y:S01]  /*1740*/  STL [R1+0x28], RZ ;  /* 0x000028ff01007387 */ /* 0x0003e20000100800 */
[----:B------:R-:W-:Y:S02]  /*1750*/  CS2R R220, SRZ ;  /* 0x0000000000dc7805 */ /* 0x000fe4000001ff00 */
[----:B------:R-:W-:-:S02]  /*1760*/  CS2R R222, SRZ ;  /* 0x0000000000de7805 */ /* 0x000fc4000001ff00 */
[----:B------:R-:W-:Y:S01]  /*1770*/  CS2R R224, SRZ ;  /* 0x0000000000e07805 */ /* 0x000fe2000001ff00 */
[----:B------:R1:W-:Y:S01]  /*1780*/  STL [R1+0x24], RZ ;  /* 0x000024ff01007387 */ /* 0x0003e20000100800 */
[----:B------:R-:W-:Y:S01]  /*1790*/  ULEA.HI UR10, UR9, UR9, URZ, 0x1 ;  /* 0x00000009090a7291 */ /* 0x000fe2000f8f083f */
[----:B------:R-:W-:Y:S01]  /*17a0*/  CS2R R226, SRZ ;  /* 0x0000000000e27805 */ /* 0x000fe2000001ff00 */
[----:B------:R-:W-:Y:S01]  /*17b0*/  IMAD.MOV.U32 R228, RZ, RZ, RZ ;  /* 0x000000ffffe47224 */ /* 0x000fe200078e00ff */
[----:B------:R1:W-:Y:S01]  /*17c0*/  STL [R1+0x20], RZ ;  /* 0x000020ff01007387 */ /* 0x0003e20000100800 */
[----:B------:R-:W-:Y:S01]  /*17d0*/  ULOP3.LUT UR10, UR10, 0x7fffe, URZ, 0xc0, !UPT ;  /* 0x0007fffe0a0a7892 */ /* 0x000fe2000f8ec03f */
[----:B----4-:R-:W-:Y:S02]  /*17e0*/  CS2R R24, SRZ ;  /* 0x0000000000187805 */ /* 0x010fe4000001ff00 */
[----:B------:R-:W-:Y:S01]  /*17f0*/  CS2R R26, SRZ ;  /* 0x00000000001a7805 */ /* 0x000fe2000001ff00 */
[----:B------:R1:W-:Y:S01]  /*1800*/  STL [R1+0x1c], RZ ;  /* 0x00001cff01007387 */ /* 0x0003e20000100800 */
[----:B------:R-:W-:Y:S01]  /*1810*/  UIADD3 UR10, UR9, -UR10, URZ ;  /* 0x8000000a090a7290 */ /* 0x000fe2000fffe03f */
[----:B------:R-:W-:-:S02]  /*1820*/  CS2R R28, SRZ ;  /* 0x00000000001c7805 */ /* 0x000fc4000001ff00 */
[----:B------:R-:W-:Y:S01]  /*1830*/  CS2R R30, SRZ ;  /* 0x00000000001e7805 */ /* 0x000fe2000001ff00 */
[----:B------:R1:W-:Y:S01]  /*1840*/  STL [R1+0x18], RZ ;  /* 0x000018ff01007387 */ /* 0x0003e20000100800 */
[----:B------:R-:W-:Y:S01]  /*1850*/  ULEA UR10, UR10, UR14, 0xd ;  /* 0x0000000e0a0a7291 */ /* 0x000fe2000f8e683f */
[----:B------:R-:W-:Y:S02]  /*1860*/  CS2R R32, SRZ ;  /* 0x0000000000207805 */ /* 0x000fe4000001ff00 */
[----:B------:R-:W-:Y:S01]  /*1870*/  CS2R R34, SRZ ;  /* 0x0000000000227805 */ /* 0x000fe2000001ff00 */
[----:B------:R1:W-:Y:S01]  /*1880*/  STL [R1+0x14], RZ ;  /* 0x000014ff01007387 */ /* 0x0003e20000100800 */
[----:B------:R-:W-:Y:S01]  /*1890*/  UIADD3 UR10, UR10, 0x100, URZ ;  /* 0x000001000a0a7890 */ /* 0x000fe2000fffe03f */
[----:B------:R-:W-:Y:S02]  /*18a0*/  CS2R R36, SRZ ;  /* 0x0000000000247805 */ /* 0x000fe4000001ff00 */
[----:B------:R-:W-:Y:S01]  /*18b0*/  CS2R R38, SRZ ;  /* 0x0000000000267805 */ /* 0x000fe2000001ff00 */
[----:B------:R1:W-:Y:S01]  /*18c0*/  STL [R1+0x10], RZ ;  /* 0x000010ff01007387 */ /* 0x0003e20000100800 */
[----:B------:R-:W-:Y:S01]  /*18d0*/  USHF.R.U32.HI UR10, URZ, 0x4, UR10 ;  /* 0x000000043f0a7899 */ /* 0x000fe2000801160a */
[----:B------:R-:W-:-:S02]  /*18e0*/  CS2R R40, SRZ ;  /* 0x0000000000287805 */ /* 0x000fc4000001ff00 */
[----:B------:R-:W-:Y:S01]  /*18f0*/  CS2R R42, SRZ ;  /* 0x00000000002a7805 */ /* 0x000fe2000001ff00 */
[----:B------:R1:W-:Y:S01]  /*1900*/  STL [R1+0xc], RZ ;  /* 0x00000cff01007387 */ /* 0x0003e20000100800 */
[----:B------:R-:W-:Y:S01]  /*1910*/  ULOP3.LUT UR15, UR10, 0x3fff, URZ, 0xc0, !UPT ;  /* 0x00003fff0a0f7892 */ /* 0x000fe2000f8ec03f */
        /* <DEDUP_REMOVED lines=10> */
[----:B------:R1:W-:Y:S01]  /*19c0*/  STL [R1], RZ ;  /* 0x000000ff01007387 */ /* 0x0003e20000100800 */
[----:B------:R-:W-:Y:S02]  /*19d0*/  CS2R R60, SRZ ;  /* 0x00000000003c7805 */ /* 0x000fe4000001ff00 */
[----:B------:R-:W-:Y:S02]  /*19e0*/  CS2R R62, SRZ ;  /* 0x00000000003e7805 */ /* 0x000fe4000001ff00 */
[----:B------:R-:W-:Y:S02]  /*19f0*/  CS2R R64, SRZ ;  /* 0x0000000000407805 */ /* 0x000fe4000001ff00 */
[----:B------:R-:W-:-:S02]  /*1a00*/  CS2R R66, SRZ ;  /* 0x0000000000427805 */ /* 0x000fc4000001ff00 */
[----:B------:R-:W-:Y:S02]  /*1a10*/  CS2R R68, SRZ ;  /* 0x0000000000447805 */ /* 0x000fe4000001ff00 */
[----:B------:R-:W-:Y:S02]  /*1a20*/  CS2R R70, SRZ ;  /* 0x0000000000467805 */ /* 0x000fe4000001ff00 */
        /* <DEDUP_REMOVED lines=39> */
[----:B------:R-:W-:Y:S01]  /*1ca0*/  CS2R R150, SRZ ;  /* 0x0000000000967805 */ /* 0x000fe2000001ff00 */
[----:B-1----:R-:W-:Y:S06]  /*1cb0*/  @!P1 BRA `(.L_x_17) ;  /* 0x0000001000949947 */ /* 0x002fec0003800000 */
[----:B------:R-:W-:-:S06]  /*1cc0*/  UISETP.NE.AND UP0, UPT, UR23, 0x3, UPT ;  /* 0x000000031700788c */ /* 0x000fcc000bf05270 */
[----:B------:R-:W-:-:S13]  /*1cd0*/  PLOP3.LUT P2, PT, PT, PT, UP0, 0x80, 0x0 ;  /* 0x000000000000781c */ /* 0x000fda0003f4f008 */
[----:B------:R-:W-:Y:S05]  /*1ce0*/  @!P2 BRA `(.L_x_18) ;  /* 0x000000000004a947 */ /* 0x000fea0003800000 */
[----:B------:R-:W-:Y:S01]  /*1cf0*/  BPT.TRAP 0x1 ;  /* 0x000000040000795c */ /* 0x000fe20000300000 */
.L_x_18:
[----:B------:R-:W-:Y:S01]  /*1d00*/  ULEA UR6, UR5, UR14, 0x3 ;  /* 0x0000000e05067291 */ /* 0x000fe2000f8e183f */
[----:B------:R-:W-:-:S05]  /*1d10*/  IMAD.U32 R0, RZ, RZ, UR4 ;  /* 0x00000004ff007e24 */ /* 0x000fca000f8e00ff */
[----:B------:R-:W-:-:S04]  /*1d20*/  SHF.L.U32 R0, R0, 0x1f, RZ ;  /* 0x0000001f00007819 */ /* 0x000fc800000006ff */
[----:B------:R0:W1:Y:S01]  /*1d30*/  SYNCS.PHASECHK.TRANS64.TRYWAIT P1, [UR6], R0 ;  /* 0x00000000ff0075a7 */ /* 0x0000620008020146 */
[----:B------:R-:W-:Y:S05]  /*1d40*/  @!P2 BRA `(.L_x_19) ;  /* 0x000000000004a947 */ /* 0x000fea0003800000 */
[----:B------:R-:W-:Y:S01]  /*1d50*/  BPT.TRAP 0x1 ;  /* 0x000000040000795c */ /* 0x000fe20000300000 */
.L_x_19:
[----:B-1----:R-:W-:Y:S05]  /*1d60*/  @P1 BRA `(.L_x_20) ;  /* 0x0000000000081947 */ /* 0x002fea0003800000 */
[----:B------:R-:W1:Y:S02]  /*1d70*/  SYNCS.PHASECHK.TRANS64.TRYWAIT P1, [UR6], R0 ;  /* 0x00000000ff0075a7 */ /* 0x000e640008020146 */
[----:B-1----:R-:W-:Y:S05]  /*1d80*/  @!P1 BRA `(.L_x_21) ;  /* 0x000000e4004c9947 */ /* 0x002fea0003800000 */
.L_x_20:
[----:B------:R-:W-:Y:S01]  /*1d90*/  UIADD3 UR6, UR14, 0x10100, URZ ;  /* 0x000101000e067890 */ /* 0x000fe2000fffe03f */
[----:B------:R-:W-:Y:S01]  /*1da0*/  WARPGROUP.ARRIVE ;  /* 0x00000000000079c5 */ /* 0x000fe20000000000 */
[----:B------:R-:W-:Y:S01]  /*1db0*/  ULOP3.LUT UR8, UR15, 0x10000, URZ, 0xfc, !UPT ;  /* 0x000100000f087892 */ /* 0x000fe2000f8efc3f */
[----:B------:R2:W-:Y:S01]  /*1dc0*/  STL [R1+0x6c], RZ ;  /* 0x00006cff01007387 */ /* 0x0005e20000100800 */
[----:B------:R-:W-:Y:S01]  /*1dd0*/  USHF.R.U32.HI UR6, URZ, 0x4, UR6 ;  /* 0x000000043f067899 */ /* 0x000fe20008011606 */
[----:B01----:R-:W-:Y:S01]  /*1de0*/  IMAD.MOV.U32 R0, RZ, RZ, RZ ;  /* 0x000000ffff007224 */ /* 0x003fe200078e00ff */
[----:B------:R-:W-:Y:S01]  /*1df0*/  UMOV UR9, 0x40000040 ;  /* 0x4000004000097882 */ /* 0x000fe20000000000 */
[----:B------:R-:W-:Y:S01]  /*1e00*/  UMOV UR11, 0x40000040 ;  /* 0x40000040000b7882 */ /* 0x000fe20000000000 */
[----:B------:R-:W-:Y:S01]  /*1e10*/  ULOP3.LUT UR6, UR6, 0x3fff, URZ, 0xc0, !UPT ;  /* 0x00003fff06067892 */ /* 0x000fe2000f8ec03f */
[----:B------:R2:W-:Y:S01]  /*1e20*/  STL [R1+0x68], RZ ;  /* 0x000068ff01007387 */ /* 0x0005e20000100800 */
[----:B------:R-:W-:-:S02]  /*1e30*/  CS2R R2, SRZ ;  /* 0x0000000000027805 */ /* 0x000fc4000001ff00 */
[----:B------:R-:W-:Y:S01]  /*1e40*/  CS2R R4, SRZ ;  /* 0x0000000000047805 */ /* 0x000fe2000001ff00 */
[----:B------:R-:W-:Y:S01]  /*1e50*/  ULOP3.LUT UR7, UR6, 0x10000, URZ, 0xfc, !UPT ;  /* 0x0001000006077892 */ /* 0x000fe2000f8efc3f */
[----:B------:R2:W-:Y:S01]  /*1e60*/  STL [R1+0x64], RZ ;  /* 0x000064ff01007387 */ /* 0x0005e20000100800 */
[----:B------:R-:W-:Y:S01]  /*1e70*/  ULEA UR6, UR5, UR8, 0xa ;  /* 0x0000000805067291 */ /* 0x000fe2000f8e503f */
[----:B------:R-:W-:Y:S01]  /*1e80*/  CS2R R6, SRZ ;  /* 0x0000000000067805 */ /* 0x000fe2000001ff00 */
[----:B------:R-:W-:Y:S01]  /*1e90*/  ULEA UR7, UR5, UR7, 0xb ;  /* 0x0000000705077291 */ /* 0x000fe2000f8e583f */
[----:B------:R2:W-:Y:S01]  /*1ea0*/  STL [R1+0x60], RZ ;  /* 0x000060ff01007387 */ /* 0x0005e20000100800 */
[----:B------:R-:W-:Y:S02]  /*1eb0*/  CS2R R8, SRZ ;  /* 0x0000000000087805 */ /* 0x000fe4000001ff00 */
[----:B------:R-:W-:Y:S02]  /*1ec0*/  CS2R R10, SRZ ;  /* 0x00000000000a7805 */ /* 0x000fe4000001ff00 */
[----:B------:R-:W-:Y:S01]  /*1ed0*/  CS2R R12, SRZ ;  /* 0x00000000000c7805 */ /* 0x000fe2000001ff00 */
[----:B------:R-:W-:Y:S01]  /*1ee0*/  UMOV UR8, UR6 ;  /* 0x0000000600087c82 */ /* 0x000fe20008000000 */
[----:B------:R2:W-:Y:S01]  /*1ef0*/  STL [R1+0x5c], RZ ;  /* 0x00005cff01007387 */ /* 0x0005e20000100800 */
[----:B------:R-:W-:Y:S01]  /*1f00*/  UMOV UR10, UR7 ;  /* 0x00000007000a7c82 */ /* 0x000fe20008000000 */
[----:B------:R-:W-:Y:S01]  /*1f10*/  CS2R R14, SRZ ;  /* 0x00000000000e7805 */ /* 0x000fe2000001ff00 */
[----:B------:R-:W-:Y:S01]  /*1f20*/  QGMMA.64x256x32.F32.E5M2.E5M2 R24, gdesc[UR8], RZ, !UPT ;  /* 0x03e00000081879f3 */ /* 0x000fe2000c7038ff */
[----:B------:R-:W-:Y:S01]  /*1f30*/  UIADD3 UR8, UR6, 0x2, URZ ;  /* 0x0000000206087890 */ /* 0x000fe2000fffe03f */
[----:B------:R2:W-:Y:S01]  /*1f40*/  STL [R1+0x58], RZ ;  /* 0x000058ff01007387 */ /* 0x0005e20000100800 */
[----:B------:R-:W-:Y:S01]  /*1f50*/  UIADD3 UR10, UR7, 0x2, URZ ;  /* 0x00000002070a7890 */ /* 0x000fe2000fffe03f */
[----:B------:R-:W-:Y:S01]  /*1f60*/  CS2R R16, SRZ ;  /* 0x0000000000107805 */ /* 0x000fe2000001ff00 */
[----:B------:R-:W-:Y:S01]  /*1f70*/  UMOV UR9, 0x40000040 ;  /* 0x4000004000097882 */ /* 0x000fe20000000000 */
[----:B------:R-:W-:Y:S01]  /*1f80*/  UMOV UR11, 0x40000040 ;  /* 0x40000040000b7882 */ /* 0x000fe20000000000 */
        /* <DEDUP_REMOVED lines=54> */
[----:B------:R-:W-:Y:S01]  /*22f0*/  CS2R R226, SRZ ;  /* 0x0000000000e27805 */ /* 0x000fe2000001ff00 */
[----:B------:R-:W-:Y:S01]  /*2300*/  IMAD.MOV.U32 R228, RZ, RZ, RZ ;  /* 0x000000ffffe47224 */ /* 0x000fe200078e00ff */
[----:B------:R2:W-:Y:S04]  /*2310*/  STL [R1+0x1c], RZ ;  /* 0x00001cff01007387 */ /* 0x0005e80000100800 */
[----:B------:R2:W-:Y:S04]  /*2320*/  STL [R1+0x18], RZ ;  /* 0x000018ff01007387 */ /* 0x0005e80000100800 */
[----:B------:R2:W-:Y:S04]  /*2330*/  STL [R1+0x14], RZ ;  /* 0x000014ff01007387 */ /* 0x0005e80000100800 */
[----:B------:R2:W-:Y:S04]  /*2340*/  STL [R1+0x10], RZ ;  /* 0x000010ff01007387 */ /* 0x0005e80000100800 */
[----:B------:R2:W-:Y:S04]  /*2350*/  STL [R1+0xc], RZ ;  /* 0x00000cff01007387 */ /* 0x0005e80000100800 */
[----:B------:R2:W-:Y:S04]  /*2360*/  STL [R1+0x8], RZ ;  /* 0x000008ff01007387 */ /* 0x0005e80000100800 */
[----:B------:R2:W-:Y:S04]  /*2370*/  STL [R1+0x4], RZ ;  /* 0x000004ff01007387 */ /* 0x0005e80000100800 */
[----:B------:R2:W-:Y:S01]  /*2380*/  STL [R1], RZ ;  /* 0x000000ff01007387 */ /* 0x0005e20000100800 */
[----:B------:R-:W-:Y:S01]  /*2390*/  QGMMA.64x256x32.F32.E5M2.E5M2 R24, gdesc[UR8], R24 ;  /* 0x03e00000081879f3 */ /* 0x000fe20008703818 */
[----:B------:R-:W-:-:S02]  /*23a0*/  UIADD3 UR8, UR6, 0x4, URZ ;  /* 0x0000000406087890 */ /* 0x000fc4000fffe03f */
[----:B------:R-:W-:Y:S01]  /*23b0*/  UIADD3 UR10, UR7, 0x4, URZ ;  /* 0x00000004070a7890 */ /* 0x000fe2000fffe03f */
[----:B------:R-:W-:Y:S01]  /*23c0*/  UMOV UR9, 0x40000040 ;  /* 0x4000004000097882 */ /* 0x000fe20000000000 */
[----:B------:R-:W-:-:S15]  /*23d0*/  UMOV UR11, 0x40000040 ;  /* 0x40000040000b7882 */ /* 0x000fde0000000000 */
[----:B------:R-:W-:-:S08]  /*23e0*/  NOP ;  /* 0x0000000000007918 */ /* 0x000fd00000000000 */
[----:B------:R-:W-:Y:S01]  /*23f0*/  QGMMA.64x256x32.F32.E5M2.E5M2 R24, gdesc[UR8], R24 ;  /* 0x03e00000081879f3 */ /* 0x000fe20008703818 */
[----:B------:R-:W-:Y:S02]  /*2400*/  UIADD3 UR10, UR7, 0x6, URZ ;  /* 0x00000006070a7890 */ /* 0x000fe4000fffe03f */
[----:B------:R-:W-:Y:S01]  /*2410*/  UIADD3 UR8, UR6, 0x6, URZ ;  /* 0x0000000606087890 */ /* 0x000fe2000fffe03f */
[----:B------:R-:W-:Y:S01]  /*2420*/  ULDC UR7, c[0x0][0x50c] ;  /* 0x0001430000077ab9 */ /* 0x000fe20000000800 */
[----:B------:R-:W-:Y:S01]  /*2430*/  UMOV UR9, 0x40000040 ;  /* 0x4000004000097882 */ /* 0x000fe20000000000 */
[----:B------:R-:W-:Y:S01]  /*2440*/  UISETP.NE.AND UP0, UPT, UR7, 0x4, UPT ;  /* 0x000000040700788c */ /* 0x000fe2000bf05270 */
[----:B------:R-:W-:Y:S01]  /*2450*/  UMOV UR11, 0x40000040 ;  /* 0x40000040000b7882 */ /* 0x000fe20000000000 */
[----:B------:R-:W-:Y:S02]  /*2460*/  UMOV UR6, 0x4 ;  /* 0x0000000400067882 */ /* 0x000fe40000000000 */
[----:B------:R-:W-:-:S06]  /*2470*/  USEL UR7, URZ, 0x1, UP0 ;  /* 0x000000013f077887 */ /* 0x000fcc0008000000 */
[----:B------:R-:W-:-:S12]  /*2480*/  ISETP.NE.AND P1, PT, RZ, UR7, PT ;  /* 0x00000007ff007c0c */ /* 0x000fd8000bf25270 */
[----:B------:R-:W-:Y:S01]  /*2490*/  QGMMA.64x256x32.F32.E5M2.E5M2 R24, gdesc[UR8], R24, gsb0 ;  /* 0x03e00000081879f3 */ /* 0x000fe20008003818 */
[----:B--2---:R-:W-:Y:S05]  /*24a0*/  @!P1 BRA `(.L_x_22) ;  /* 0x0000000800809947 */ /* 0x004fea0003800000 */
[----:B------:R-:W-:Y:S02]  /*24b0*/  WARPGROUP.DEPBAR.LE gsb0, 0x0 ;  /* 0x00008000000079c5 */ /* 0x000fe40000010000 */
[----:B------:R-:W-:-:S01]  /*24c0*/  FADD R227, RZ, R25 ;  /* 0x00000019ffe37221 */ /* 0x000fc20000000000 */
[----:B------:R-:W-:Y:S01]  /*24d0*/  FADD R228, RZ, R24 ;  /* 0x00000018ffe47221 */ /* 0x000fe20000000000 */
[----:B------:R-:W-:-:S01]  /*24e0*/  FADD R226, RZ, R26 ;  /* 0x0000001affe27221 */ /* 0x000fc20000000000 */
[----:B------:R-:W-:Y:S01]  /*24f0*/  FADD R225, RZ, R27 ;  /* 0x0000001bffe17221 */ /* 0x000fe20000000000 */
[----:B------:R-:W-:-:S01]  /*2500*/  FADD R224, RZ, R28 ;  /* 0x0000001cffe07221 */ /* 0x000fc20000000000 */
[----:B------:R0:W-:Y:S01]  /*2510*/  STL [R1+0x84], R227 ;  /* 0x000084e301007387 */ /* 0x0001e20000100800 */
[----:B------:R-:W-:-:S01]  /*2520*/  FADD R223, RZ, R29 ;  /* 0x0000001dffdf7221 */ /* 0x000fc20000000000 */
[----:B------:R-:W-:Y:S01]  /*2530*/  FADD R222, RZ, R30 ;  /* 0x0000001effde7221 */ /* 0x000fe20000000000 */
[----:B------:R-:W-:-:S01]  /*2540*/  FADD R221, RZ, R31 ;  /* 0x0000001fffdd7221 */ /* 0x000fc20000000000 */
[----:B------:R-:W-:Y:S01]  /*2550*/  FADD R220, RZ, R32 ;  /* 0x00000020ffdc7221 */ /* 0x000fe20000000000 */
[----:B------:R-:W-:-:S01]  /*2560*/  FADD R219, RZ, R33 ;  /* 0x00000021ffdb7221 */ /* 0x000fc20000000000 */
[----:B------:R-:W-:Y:S01]  /*2570*/  FADD R218, RZ, R34 ;  /* 0x00000022ffda7221 */ /* 0x000fe20000000000 */
[----:B------:R-:W-:-:S01]  /*2580*/  FADD R217, RZ, R35 ;  /* 0x00000023ffd97221 */ /* 0x000fc20000000000 */
[----:B------:R-:W-:Y:S01]  /*2590*/  FADD R216, RZ, R36 ;  /* 0x00000024ffd87221 */ /* 0x000fe20000000000 */
[----:B------:R-:W-:-:S01]  /*25a0*/  FADD R215, RZ, R37 ;  /* 0x00000025ffd77221 */ /* 0x000fc20000000000 */
[----:B0-----:R-:W-:Y:S01]  /*25b0*/  FADD R227, RZ, R124 ;  /* 0x0000007cffe37221 */ /* 0x001fe20000000000 */
[----:B------:R-:W-:-:S01]  /*25c0*/  FADD R214, RZ, R38 ;  /* 0x00000026ffd67221 */ /* 0x000fc20000000000 */
[----:B------:R-:W-:Y:S01]  /*25d0*/  FADD R213, RZ, R39 ;  /* 0x00000027ffd57221 */ /* 0x000fe20000000000 */
[----:B------:R-:W-:-:S01]  /*25e0*/  FADD R212, RZ, R40 ;  /* 0x00000028ffd47221 */ /* 0x000fc20000000000 */
[----:B------:R-:W-:Y:S01]  /*25f0*/  FADD R211, RZ, R41 ;  /* 0x00000029ffd37221 */ /* 0x000fe20000000000 */
[----:B------:R0:W-:Y:S01]  /*2600*/  STL [R1], R227 ;  /* 0x000000e301007387 */ /* 0x0001e20000100800 */
        /* <DEDUP_REMOVED lines=94> */
[----:B0-----:R-:W-:-:S05]  /*2bf0*/  FADD R227, RZ, R131 ;  /* 0x00000083ffe37221 */ /* 0x001fca0000000000 */
[----:B------:R0:W-:Y:S02]  /*2c00*/  STL [R1+0x1c], R227 ;  /* 0x00001ce301007387 */ /* 0x0001e40000100800 */
        /* <DEDUP_REMOVED lines=39> */
[----:B------:R0:W-:Y:S04]  /*2e80*/  STL [R1+0x6c], R227 ;  /* 0x00006ce301007387 */ /* 0x0001e80000100800 */
[----:B0-----:R0:W5:Y:S01]  /*2e90*/  LDL.LU R227, [R1+0x84] ;  /* 0x0000840001e37983 */ /* 0x0011620000300800 */
[----:B------:R-:W-:-:S05]  /*2ea0*/  UMOV UR6, URZ ;  /* 0x0000003f00067c82 */ /* 0x000fca0008000000 */
.L_x_22:
[----:B------:R-:W-:Y:S01]  /*2eb0*/  UIADD3 UR16, UR5, 0x1, URZ ;  /* 0x0000000105107890 */ /* 0x000fe2000fffe03f */
[----:B------:R-:W-:-:S03]  /*2ec0*/  UMOV UR8, 0x1 ;  /* 0x0000000100087882 */ /* 0x000fc60000000000 */
[----:B------:R-:W-:-:S04]  /*2ed0*/  UISETP.NE.AND UP0, UPT, UR16, 0x4, UPT ;  /* 0x000000041000788c */ /* 0x000fc8000bf05270 */
[----:B------:R-:W-:Y:S02]  /*2ee0*/  USEL UR17, URZ, 0x1, UP0 ;  /* 0x000000013f117887 */ /* 0x000fe40008000000 */
[----:B------:R-:W-:Y:S02]  /*2ef0*/  USEL UR16, UR16, URZ, UP0 ;  /* 0x0000003f10107287 */ /* 0x000fe40008000000 */
[----:B------:R-:W-:-:S12]  /*2f00*/  ULOP3.LUT UR17, UR4, UR17, URZ, 0x3c, !UPT ;  /* 0x0000001104117292 */ /* 0x000fd8000f8e3c3f */
.L_x_17:
[----:B------:R-:W-:-:S04]  /*2f10*/  UISETP.LT.AND UP0, UPT, UR12, 0x1, UPT ;  /* 0x000000010c00788c */ /* 0x000fc8000bf01270 */
[----:B------:R-:W-:-:S04]  /*2f20*/  USEL UR9, UR12, 0x1, UP0 ;  /* 0x000000010c097887 */ /* 0x000fc80008000000 */
[----:B------:R-:W-:-:S04]  /*2f30*/  UIADD3 UR9, UR12, -UR9, URZ ;  /* 0x800000090c097290 */ /* 0x000fc8000fffe03f */
[----:B------:R-:W-:-:S06]  /*2f40*/  UISETP.GE.AND UP0, UPT, UR9, 0x1, UPT ;  /* 0x000000010900788c */ /* 0x000fcc000bf06270 */
[----:B------:R-:W-:-:S13]  /*2f50*/  PLOP3.LUT P1, PT, PT, PT, UP0, 0x80, 0x0 ;  /* 0x000000000000781c */ /* 0x000fda0003f2f008 */
[----:B------:R-:W-:Y:S05]  /*2f60*/  @!P1 BRA `(.L_x_23) ;  /* 0x0000001000cc9947 */ /* 0x000fea0003800000 */
[----:B------:R-:W-:Y:S01]  /*2f70*/  UMOV UR24, UR9 ;  /* 0x0000000900187c82 */ /* 0x000fe20008000000 */
[----:B------:R-:W-:Y:S01]  /*2f80*/  UMOV UR25, UR5 ;  /* 0x0000000500197c82 */ /* 0x000fe20008000000 */
[----:B------:R-:W-:-:S05]  /*2f90*/  ULDC UR27, c[0x0][0x50c] ;  /* 0x00014300001b7ab9 */ /* 0x000fca0000000800 */
.L_x_31:
[----:B------:R-:W-:-:S06]  /*2fa0*/  UISETP.NE.AND UP0, UPT, UR23, 0x3, UPT ;  /* 0x000000031700788c */ /* 0x000fcc000bf05270 */
[----:B------:R-:W-:-:S13]  /*2fb0*/  PLOP3.LUT P2, PT, PT, PT, UP0, 0x80, 0x0 ;  /* 0x000000000000781c */ /* 0x000fda0003f4f008 */
[----:B-1---5:R-:W-:Y:S05]  /*2fc0*/  @!P2 BRA `(.L_x_24) ;  /* 0x000000000004a947 */ /* 0x022fea0003800000 */
[----:B------:R-:W-:Y:S01]  /*2fd0*/  BPT.TRAP 0x1 ;  /* 0x000000040000795c */ /* 0x000fe20000300000 */
.L_x_24:
[----:B------:R-:W1:Y:S01]  /*2fe0*/  S2UR UR9, SR_CgaCtaId ;  /* 0x00000000000979c3 */ /* 0x000e620000008800 */
[----:B------:R-:W-:Y:S01]  /*2ff0*/  UMOV UR14, 0x400 ;  /* 0x00000400000e7882 */ /* 0x000fe20000000000 */
[----:B------:R-:W-:-:S05]  /*3000*/  IMAD.U32 R229, RZ, RZ, UR17 ;  /* 0x00000011ffe57e24 */ /* 0x000fca000f8e00ff */
[----:B------:R-:W-:Y:S01]  /*3010*/  SHF.L.U32 R229, R229, 0x1f, RZ ;  /* 0x0000001fe5e57819 */ /* 0x000fe200000006ff */
[----:B-1----:R-:W-:-:S04]  /*3020*/  ULEA UR14, UR9, UR14, 0x18 ;  /* 0x0000000e090e7291 */ /* 0x002fc8000f8ec03f */
[----:B------:R-:W-:-:S09]  /*3030*/  ULEA UR9, UR16, UR14, 0x3 ;  /* 0x0000000e10097291 */ /* 0x000fd2000f8e183f */
[----:B------:R1:W2:Y:S01]  /*3040*/  SYNCS.PHASECHK.TRANS64.TRYWAIT P1, [UR9], R229 ;  /* 0x000000e5ff0075a7 */ /* 0x0002a20008020149 */
[----:B------:R-:W-:Y:S05]  /*3050*/  @!P2 BRA `(.L_x_25) ;  /* 0x000000000004a947 */ /* 0x000fea0003800000 */
[----:B------:R-:W-:Y:S01]  /*3060*/  BPT.TRAP 0x1 ;  /* 0x000000040000795c */ /* 0x000fe20000300000 */
.L_x_25:
[----:B--2---:R-:W-:Y:S05]  /*3070*/  @P1 BRA `(.L_x_26) ;  /* 0x0000000000081947 */ /* 0x004fea0003800000 */
[----:B------:R-:W2:Y:S02]  /*3080*/  SYNCS.PHASECHK.TRANS64.TRYWAIT P1, [UR9], R229 ;  /* 0x000000e5ff0075a7 */ /* 0x000ea40008020149 */
[----:B--2---:R-:W-:Y:S05]  /*3090*/  @!P1 BRA `(.L_x_27) ;  /* 0x000000d000a09947 */ /* 0x004fea0003800000 */
.L_x_26:
[----:B------:R-:W-:Y:S01]  /*30a0*/  UIADD3 UR9, UR14, 0x10100, URZ ;  /* 0x000101000e097890 */ /* 0x000fe2000fffe03f */
[----:B------:R-:W-:Y:S01]  /*30b0*/  WARPGROUP.ARRIVE ;  /* 0x00000000000079c5 */ /* 0x000fe20000000000 */
[----:B------:R-:W-:Y:S02]  /*30c0*/  UISETP.NE.AND UP0, UPT, UR7, URZ, UPT ;  /* 0x0000003f0700728c */ /* 0x000fe4000bf05270 */
[----:B------:R-:W-:Y:S02]  /*30d0*/  USHF.R.U32.HI UR9, URZ, 0x4, UR9 ;  /* 0x000000043f097899 */ /* 0x000fe40008011609 */
[----:B------:R-:W-:Y:S02]  /*30e0*/  USEL UR8, UR8, URZ, !UP0 ;  /* 0x0000003f08087287 */ /* 0x000fe4000c000000 */
[----:B------:R-:W-:Y:S02]  /*30f0*/  ULOP3.LUT UR9, UR9, 0x3fff, URZ, 0xc0, !UPT ;  /* 0x00003fff09097892 */ /* 0x000fe4000f8ec03f */
[----:B------:R-:W-:-:S02]  /*3100*/  ULOP3.LUT UR7, UR15, 0x10000, URZ, 0xfc, !UPT ;  /* 0x000100000f077892 */ /* 0x000fc4000f8efc3f */
[----:B------:R-:W-:Y:S02]  /*3110*/  ULOP3.LUT UR9, UR9, 0x10000, URZ, 0xfc, !UPT ;  /* 0x0001000009097892 */ /* 0x000fe4000f8efc3f */
[----:B------:R-:W-:Y:S02]  /*3120*/  UISETP.NE.U32.AND UP0, UPT, UR8, URZ, UPT ;  /* 0x0000003f0800728c */ /* 0x000fe4000bf05070 */
[----:B------:R-:W-:Y:S02]  /*3130*/  ULEA UR7, UR16, UR7, 0xa ;  /* 0x0000000710077291 */ /* 0x000fe4000f8e503f */
[----:B------:R-:W-:Y:S01]  /*3140*/  ULEA UR26, UR16, UR9, 0xb ;  /* 0x00000009101a7291 */ /* 0x000fe2000f8e583f */
[----:B------:R-:W-:Y:S02]  /*3150*/  UMOV UR11, 0x40000040 ;  /* 0x40000040000b7882 */ /* 0x000fe40000000000 */
[----:B------:R-:W-:Y:S01]  /*3160*/  UMOV UR9, 0x40000040 ;  /* 0x4000004000097882 */ /* 0x000fe20000000000 */
[----:B------:R-:W-:Y:S01]  /*3170*/  UIADD3 UR6, UR6, 0x4, URZ ;  /* 0x0000000406067890 */ /* 0x000fe2000fffe03f */
[----:B------:R-:W-:-:S02]  /*3180*/  UMOV UR8, UR7 ;  /* 0x0000000700087c82 */ /* 0x000fc40008000000 */
[----:B------:R-:W-:Y:S02]  /*3190*/  UMOV UR10, UR26 ;  /* 0x0000001a000a7c82 */ /* 0x000fe40008000000 */
[----:B------:R-:W-:Y:S01]  /*31a0*/  QGMMA.64x256x32.F32.E5M2.E5M2 R24, gdesc[UR8], R24, UP0 ;  /* 0x03e00000081879f3 */ /* 0x000fe2000bf03818 */
[----:B------:R-:W-:Y:S02]  /*31b0*/  UIADD3 UR8, UR7, 0x2, URZ ;  /* 0x0000000207087890 */ /* 0x000fe4000fffe03f */
[----:B------:R-:W-:Y:S01]  /*31c0*/  UIADD3 UR10, UR26, 0x2, URZ ;  /* 0x000000021a0a7890 */ /* 0x000fe2000fffe03f */
[----:B------:R-:W-:Y:S01]  /*31d0*/  UMOV UR9, 0x40000040 ;  /* 0x4000004000097882 */ /* 0x000fe20000000000 */
[----:B------:R-:W-:Y:S01]  /*31e0*/  UMOV UR11, 0x40000040 ;  /* 0x40000040000b7882 */ /* 0x000fe20000000000 */
[----:B------:R-:W-:-:S15]  /*31f0*/  UISETP.NE.AND UP0, UPT, UR6, UR27, UPT ;  /* 0x0000001b0600728c */ /* 0x000fde000bf05270 */
[----:B------:R-:W-:-:S07]  /*3200*/  NOP ;  /* 0x0000000000007918 */ /* 0x000fce0000000000 */
[----:B------:R-:W-:Y:S01]  /*3210*/  QGMMA.64x256x32.F32.E5M2.E5M2 R24, gdesc[UR8], R24 ;  /* 0x03e00000081879f3 */ /* 0x000fe20008703818 */
[----:B------:R-:W-:Y:S02]  /*3220*/  UIADD3 UR8, UR7, 0x4, URZ ;  /* 0x0000000407087890 */ /* 0x000fe4000fffe03f */
[----:B------:R-:W-:Y:S01]  /*3230*/  UIADD3 UR10, UR26, 0x4, URZ ;  /* 0x000000041a0a7890 */ /* 0x000fe2000fffe03f */
[----:B------:R-:W-:Y:S01]  /*3240*/  UMOV UR9, 0x40000040 ;  /* 0x4000004000097882 */ /* 0x000fe20000000000 */
[----:B------:R-:W-:-:S15]  /*3250*/  UMOV UR11, 0x40000040 ;  /* 0x40000040000b7882 */ /* 0x000fde0000000000 */
[----:B------:R-:W-:-:S08]  /*3260*/  NOP ;  /* 0x0000000000007918 */ /* 0x000fd00000000000 */
[----:B------:R-:W-:Y:S01]  /*3270*/  QGMMA.64x256x32.F32.E5M2.E5M2 R24, gdesc[UR8], R24 ;  /* 0x03e00000081879f3 */ /* 0x000fe20008703818 */
[----:B------:R-:W-:Y:S02]  /*3280*/  UIADD3 UR8, UR7, 0x6, URZ ;  /* 0x0000000607087890 */ /* 0x000fe4000fffe03f */
[----:B------:R-:W-:Y:S01]  /*3290*/  UIADD3 UR10, UR26, 0x6, URZ ;  /* 0x000000061a0a7890 */ /* 0x000fe2000fffe03f */
[----:B------:R-:W-:Y:S01]  /*32a0*/  UMOV UR9, 0x40000040 ;  /* 0x4000004000097882 */ /* 0x000fe20000000000 */
[----:B------:R-:W-:Y:S01]  /*32b0*/  UMOV UR11, 0x40000040 ;  /* 0x40000040000b7882 */ /* 0x000fe20000000000 */
[----:B------:R-:W-:-:S06]  /*32c0*/  USEL UR7, URZ, 0x1, UP0 ;  /* 0x000000013f077887 */ /* 0x000fcc0008000000 */
[----:B------:R-:W-:-:S15]  /*32d0*/  ISETP.NE.AND P1, PT, RZ, UR7, PT ;  /* 0x00000007ff007c0c */ /* 0x000fde000bf25270 */
[----:B------:R-:W-:-:S01]  /*32e0*/  NOP ;  /* 0x0000000000007918 */ /* 0x000fc20000000000 */
[----:B------:R-:W-:Y:S03]  /*32f0*/  QGMMA.64x256x32.F32.E5M2.E5M2 R24, gdesc[UR8], R24, gsb0 ;  /* 0x03e00000081879f3 */ /* 0x000fe60008003818 */
[----:B------:R-:W-:Y:S02]  /*3300*/  WARPGROUP.DEPBAR.LE gsb0, 0x1 ;  /* 0x00008000000079c5 */ /* 0x000fe40000010100 */
[----:B------:R-:W-:Y:S05]  /*3310*/  @!P1 BRA `(.L_x_28) ;  /* 0x0000000c00709947 */ /* 0x000fea0003800000 */
[----:B------:R-:W-:Y:S02]  /*3320*/  WARPGROUP.DEPBAR.LE gsb0, 0x0 ;  /* 0x00008000000079c5 */ /* 0x000fe40000010000 */
[----:B-----5:R-:W-:-:S01]  /*3330*/  FADD R227, R25, R227 ;  /* 0x000000e319e37221 */ /* 0x020fc20000000000 */
[----:B------:R-:W-:Y:S01]  /*3340*/  FADD R226, R26, R226 ;  /* 0x000000e21ae27221 */ /* 0x000fe20000000000 */
[----:B------:R-:W-:-:S01]  /*3350*/  FADD R225, R27, R225 ;  /* 0x000000e11be17221 */ /* 0x000fc20000000000 */
[----:B------:R-:W-:Y:S01]  /*3360*/  FADD R224, R28, R224 ;  /* 0x000000e01ce07221 */ /* 0x000fe20000000000 */
[----:B------:R-:W-:-:S01]  /*3370*/  FADD R223, R29, R223 ;  /* 0x000000df1ddf7221 */ /* 0x000fc20000000000 */
[----:B------:R2:W-:Y:S01]  /*3380*/  STL [R1+0x84], R227 ;  /* 0x000084e301007387 */ /* 0x0005e20000100800 */
[----:B------:R-:W-:-:S01]  /*3390*/  FADD R222, R30, R222 ;  /* 0x000000de1ede7221 */ /* 0x000fc20000000000 */
[----:B------:R-:W-:Y:S01]  /*33a0*/  FADD R221, R31, R221 ;  /* 0x000000dd1fdd7221 */ /* 0x000fe20000000000 */
[----:B------:R-:W-:-:S01]  /*33b0*/  FADD R220, R32, R220 ;  /* 0x000000dc20dc7221 */ /* 0x000fc20000000000 */
[----:B------:R-:W-:Y:S01]  /*33c0*/  FADD R219, R33, R219 ;  /* 0x000000db21db7221 */ /* 0x000fe20000000000 */
[----:B------:R-:W-:-:S01]  /*33d0*/  FADD R218, R34, R218 ;  /* 0x000000da22da7221 */ /* 0x000fc20000000000 */
[----:B------:R-:W-:Y:S01]  /*33e0*/  FADD R217, R35, R217 ;  /* 0x000000d923d97221 */ /* 0x000fe20000000000 */
[----:B------:R-:W-:-:S01]  /*33f0*/  FADD R216, R36, R216 ;  /* 0x000000d824d87221 */ /* 0x000fc20000000000 */
[----:B------:R-:W-:Y:S01]  /*3400*/  FADD R215, R37, R215 ;  /* 0x000000d725d77221 */ /* 0x000fe20000000000 */
[----:B------:R-:W-:-:S01]  /*3410*/  FADD R214, R38, R214 ;  /* 0x000000d626d67221 */ /* 0x000fc20000000000 */
[----:B--2---:R-:W2:Y:S01]  /*3420*/  LDL.LU R227, [R1+0x28] ;  /* 0x0000280001e37983 */ /* 0x004ea20000300800 */
[----:B------:R-:W-:-:S01]  /*3430*/  FADD R213, R39, R213 ;  /* 0x000000d527d57221 */ /* 0x000fc20000000000 */
[----:B------:R-:W-:Y:S01]  /*3440*/  FADD R212, R40, R212 ;  /* 0x000000d428d47221 */ /* 0x000fe20000000000 */
[----:B------:R-:W-:-:S01]  /*3450*/  FADD R211, R41, R211 ;  /* 0x000000d329d37221 */ /* 0x000fc20000000000 */
[----:B------:R3:W-:Y:S01]  /*3460*/  STL [R1+0x88], R226 ;  /* 0x000088e201007387 */ /* 0x0007e20000100800 */
[----:B------:R-:W-:-:S03]  /*3470*/  FADD R228, R24, R228 ;  /* 0x000000e418e47221 */ /* 0x000fc60000000000 */
[----:B---3--:R-:W3:Y:S04]  /*3480*/  LDL.LU R226, [R1+0x24] ;  /* 0x0000240001e27983 */ /* 0x008ee80000300800 */
[----:B------:R4:W-:Y:S04]  /*3490*/  STL [R1+0x8c], R225 ;  /* 0x00008ce101007387 */ /* 0x0009e80000100800 */
[----:B----4-:R-:W4:Y:S04]  /*34a0*/  LDL.LU R225, [R1+0x20] ;  /* 0x0000200001e17983 */ /* 0x010f280000300800 */
[----:B------:R0:W-:Y:S04]  /*34b0*/  STL [R1+0x90], R224 ;  /* 0x000090e001007387 */ /* 0x0001e80000100800 */
[----:B0-----:R-:W4:Y:S04]  /*34c0*/  LDL.LU R224, [R1+0x1c] ;  /* 0x00001c0001e07983 */ /* 0x001f280000300800 */
        /* <DEDUP_REMOVED lines=13> */
[----:B0-----:R-:W4:Y:S04]  /*35a0*/  LDL.LU R217, [R1] ;  /* 0x0000000001d97983 */ /* 0x001f280000300800 */
[----:B------:R-:W-:Y:S04]  /*35b0*/  STL [R1+0xb0], R216 ;  /* 0x0000b0d801007387 */ /* 0x000fe80000100800 */
[----:B------:R-:W-:Y:S04]  /*35c0*/  STL [R1+0xb4], R215 ;  /* 0x0000b4d701007387 */ /* 0x000fe80000100800 */
[----:B------:R-:W-:Y:S04]  /*35d0*/  STL [R1+0xb8], R214 ;  /* 0x0000b8d601007387 */ /* 0x000fe80000100800 */
[----:B------:R-:W-:Y:S04]  /*35e0*/  STL [R1+0xbc], R213 ;  /* 0x0000bcd501007387 */ /* 0x000fe80000100800 */
[----:B------:R-:W-:Y:S04]  /*35f0*/  STL [R1+0xc0], R212 ;  /* 0x0000c0d401007387 */ /* 0x000fe80000100800 */
[----:B------:R0:W-:Y:S01]  /*3600*/  STL [R1+0xc4], R211 ;  /* 0x0000c4d301007387 */ /* 0x0001e20000100800 */
[----:B--2---:R-:W-:-:S01]  /*3610*/  FADD R227, R134, R227 ;  /* 0x000000e386e37221 */ /* 0x004fc20000000000 */
[----:B---3--:R-:W-:Y:S01]  /*3620*/  FADD R226, R133, R226 ;  /* 0x000000e285e27221 */ /* 0x008fe20000000000 */
[----:B----4-:R-:W-:-:S01]  /*3630*/  FADD R225, R132, R225 ;  /* 0x000000e184e17221 */ /* 0x010fc20000000000 */
[----:B------:R-:W-:Y:S01]  /*3640*/  FADD R224, R131, R224 ;  /* 0x000000e083e07221 */ /* 0x000fe20000000000 */
[----:B------:R-:W-:-:S01]  /*3650*/  FADD R223, R130, R223 ;  /* 0x000000df82df7221 */ /* 0x000fc20000000000 */
[----:B------:R-:W-:Y:S01]  /*3660*/  FADD R222, R129, R222 ;  /* 0x000000de81de7221 */ /* 0x000fe20000000000 */
[----:B------:R-:W-:-:S01]  /*3670*/  FADD R221, R128, R221 ;  /* 0x000000dd80dd7221 */ /* 0x000fc20000000000 */
[----:B------:R-:W-:Y:S01]  /*3680*/  FADD R220, R127, R220 ;  /* 0x000000dc7fdc7221 */ /* 0x000fe20000000000 */
[----:B------:R-:W-:-:S01]  /*3690*/  FADD R219, R126, R219 ;  /* 0x000000db7edb7221 */ /* 0x000fc20000000000 */
[----:B------:R-:W-:Y:S01]  /*36a0*/  FADD R218, R125, R218 ;  /* 0x000000da7dda7221 */ /* 0x000fe20000000000 */
[----:B------:R-:W-:-:S05]  /*36b0*/  FADD R217, R124, R217 ;  /* 0x000000d97cd97221 */ /* 0x000fca0000000000 */
[----:B------:R2:W-:Y:S04]  /*36c0*/  STL [R1], R217 ;  /* 0x000000d901007387 */ /* 0x0005e80000100800 */
[----:B------:R3:W-:Y:S04]  /*36d0*/  STL [R1+0x4], R218 ;  /* 0x000004da01007387 */ /* 0x0007e80000100800 */
[----:B------:R4:W-:Y:S04]  /*36e0*/  STL [R1+0x8], R219 ;  /* 0x000008db01007387 */ /* 0x0009e80000100800 */
[----:B------:R1:W-:Y:S04]  /*36f0*/  STL [R1+0xc], R220 ;  /* 0x00000cdc01007387 */ /* 0x0003e80000100800 */
[----:B------:R1:W-:Y:S04]  /*3700*/  STL [R1+0x10], R221 ;  /* 0x000010dd01007387 */ /* 0x0003e80000100800 */
[----:B------:R1:W-:Y:S04]  /*3710*/  STL [R1+0x14], R222 ;  /* 0x000014de01007387 */ /* 0x0003e80000100800 */
[----:B------:R1:W-:Y:S04]  /*3720*/  STL [R1+0x18], R223 ;  /* 0x000018df01007387 */ /* 0x0003e80000100800 */
[----:B------:R1:W-:Y:S04]  /*3730*/  STL [R1+0x1c], R224 ;  /* 0x00001ce001007387 */ /* 0x0003e80000100800 */
[----:B0-----:R-:W4:Y:S04]  /*3740*/  LDL.LU R211, [R1+0x2c] ;  /* 0x00002c0001d37983 */ /* 0x001f280000300800 */
[----:B------:R0:W-:Y:S04]  /*3750*/  STL [R1+0x20], R225 ;  /* 0x000020e101007387 */ /* 0x0001e80000100800 */
[----:B------:R-:W4:Y:S04]  /*3760*/  LDL.LU R212, [R1+0x30] ;  /* 0x0000300001d47983 */ /* 0x000f280000300800 */
[----:B------:R0:W-:Y:S04]  /*3770*/  STL [R1+0x24], R226 ;  /* 0x000024e201007387 */ /* 0x0001e80000100800 */
[----:B------:R-:W4:Y:S04]  /*3780*/  LDL.LU R213, [R1+0x34] ;  /* 0x0000340001d57983 */ /* 0x000f280000300800 */
[----:B------:R0:W-:Y:S04]  /*3790*/  STL [R1+0x28], R227 ;  /* 0x000028e301007387 */ /* 0x0001e80000100800 */
[----:B------:R-:W4:Y:S04]  /*37a0*/  LDL.LU R214, [R1+0x38] ;  /* 0x0000380001d67983 */ /* 0x000f280000300800 */
[----:B------:R-:W4:Y:S04]  /*37b0*/  LDL.LU R215, [R1+0x3c] ;  /* 0x00003c0001d77983 */ /* 0x000f280000300800 */
[----:B------:R-:W4:Y:S04]  /*37c0*/  LDL.LU R216, [R1+0x40] ;  /* 0x0000400001d87983 */ /* 0x000f280000300800 */
[----:B--2---:R-:W2:Y:S04]  /*37d0*/  LDL.LU R217, [R1+0x44] ;  /* 0x0000440001d97983 */ /* 0x004ea80000300800 */
[----:B---3--:R-:W3:Y:S04]  /*37e0*/  LDL.LU R218, [R1+0x48] ;  /* 0x0000480001da7983 */ /* 0x008ee80000300800 */
[----:B----4-:R-:W4:Y:S04]  /*37f0*/  LDL.LU R219, [R1+0x4c] ;  /* 0x00004c0001db7983 */ /* 0x010f280000300800 */
[----:B-1----:R-:W4:Y:S04]  /*3800*/  LDL.LU R220, [R1+0x50] ;  /* 0x0000500001dc7983 */ /* 0x002f280000300800 */
[----:B------:R-:W4:Y:S04]  /*3810*/  LDL.LU R221, [R1+0x54] ;  /* 0x0000540001dd7983 */ /* 0x000f280000300800 */
[----:B------:R-:W4:Y:S04]  /*3820*/  LDL.LU R222, [R1+0x58] ;  /* 0x0000580001de7983 */ /* 0x000f280000300800 */
[----:B------:R-:W4:Y:S04]  /*3830*/  LDL.LU R223, [R1+0x5c] ;  /* 0x00005c0001df7983 */ /* 0x000f280000300800 */
[----:B------:R-:W4:Y:S04]  /*3840*/  LDL.LU R224, [R1+0x60] ;  /* 0x0000600001e07983 */ /* 0x000f280000300800 */
[----:B0-----:R-:W4:Y:S04]  /*3850*/  LDL.LU R225, [R1+0x64] ;  /* 0x0000640001e17983 */ /* 0x001f280000300800 */
[----:B------:R-:W4:Y:S04]  /*3860*/  LDL.LU R226, [R1+0x68] ;  /* 0x0000680001e27983 */ /* 0x000f280000300800 */
[----:B------:R-:W4:Y:S01]  /*3870*/  LDL.LU R227, [R1+0x6c] ;  /* 0x00006c0001e37983 */ /* 0x000f220000300800 */
[----:B------:R-:W-:-:S05]  /*3880*/  FADD R211, R135, R211 ;  /* 0x000000d387d37221 */ /* 0x000fca0000000000 */
[----:B------:R0:W-:Y:S01]  /*3890*/  STL [R1+0x2c], R211 ;  /* 0x00002cd301007387 */ /* 0x0001e20000100800 */
[----:B------:R-:W-:-:S03]  /*38a0*/  FADD R212, R136, R212 ;  /* 0x000000d488d47221 */ /* 0x000fc60000000000 */
[----:B0-----:R0:W5:Y:S01]  /*38b0*/  LDL.LU R211, [R1+0xc4] ;  /* 0x0000c40001d37983 */ /* 0x0011620000300800 */
[----:B------:R-:W-:-:S03]  /*38c0*/  FADD R213, R137, R213 ;  /* 0x000000d589d57221 */ /* 0x000fc60000000000 */
[----:B------:R1:W-:Y:S01]  /*38d0*/  STL [R1+0x30], R212 ;  /* 0x000030d401007387 */ /* 0x0003e20000100800 */
[----:B------:R-:W-:-:S01]  /*38e0*/  FADD R214, R138, R214 ;  /* 0x000000d68ad67221 */ /* 0x000fc20000000000 */
[----:B------:R-:W-:Y:S02]  /*38f0*/  FADD R215, R139, R215 ;  /* 0x000000d78bd77221 */ /* 0x000fe40000000000 */
[----:B-1----:R0:W5:Y:S01]  /*3900*/  LDL.LU R212, [R1+0xc0] ;  /* 0x0000c00001d47983 */ /* 0x0021620000300800 */
[----:B------:R-:W-:-:S03]  /*3910*/  FADD R216, R140, R216 ;  /* 0x000000d88cd87221 */ /* 0x000fc60000000000 */
[----:B------:R1:W-:Y:S01]  /*3920*/  STL [R1+0x34], R213 ;  /* 0x000034d501007387 */ /* 0x0003e20000100800 */
[----:B--2---:R-:W-:-:S03]  /*3930*/  FADD R217, R141, R217 ;  /* 0x000000d98dd97221 */ /* 0x004fc60000000000 */
[----:B-1----:R0:W5:Y:S01]  /*3940*/  LDL.LU R213, [R1+0xbc] ;  /* 0x0000bc0001d57983 */ /* 0x0021620000300800 */
[----:B---3--:R-:W-:-:S03]  /*3950*/  FADD R218, R142, R218 ;  /* 0x000000da8eda7221 */ /* 0x008fc60000000000 */
[----:B------:R1:W-:Y:S01]  /*3960*/  STL [R1+0x38], R214 ;  /* 0x000038d601007387 */ /* 0x0003e20000100800 */
[----:B----4-:R-:W-:-:S01]  /*3970*/  FADD R219, R143, R219 ;  /* 0x000000db8fdb7221 */ /* 0x010fc20000000000 */
[----:B------:R-:W-:Y:S02]  /*3980*/  FADD R220, R144, R220 ;  /* 0x000000dc90dc7221 */ /* 0x000fe40000000000 */
[----:B-1----:R0:W5:Y:S04]  /*3990*/  LDL.LU R214, [R1+0xb8] ;  /* 0x0000b80001d67983 */ /* 0x0021680000300800 */
[----:B------:R1:W-:Y:S01]  /*39a0*/  STL [R1+0x3c], R215 ;  /* 0x00003cd701007387 */ /* 0x0003e20000100800 */
[----:B------:R-:W-:-:S01]  /*39b0*/  FADD R221, R145, R221 ;  /* 0x000000dd91dd7221 */ /* 0x000fc20000000000 */
[----:B------:R-:W-:-:S02]  /*39c0*/  FADD R222, R146, R222 ;  /* 0x000000de92de7221 */ /* 0x000fc40000000000 */
[----:B-1----:R0:W5:Y:S04]  /*39d0*/  LDL.LU R215, [R1+0xb4] ;  /* 0x0000b40001d77983 */ /* 0x0021680000300800 */
[----:B------:R1:W-:Y:S01]  /*39e0*/  STL [R1+0x40], R216 ;  /* 0x000040d801007387 */ /* 0x0003e20000100800 */
[----:B------:R-:W-:-:S03]  /*39f0*/  FADD R223, R147, R223 ;  /* 0x000000df93df7221 */ /* 0x000fc60000000000 */
        /* <DEDUP_REMOVED lines=13> */
[----:B------:R1:W-:Y:S04]  /*3ad0*/  STL [R1+0x54], R221 ;  /* 0x000054dd01007387 */ /* 0x0003e80000100800 */
        /* <DEDUP_REMOVED lines=12> */
[----:B-1----:R0:W5:Y:S01]  /*3ba0*/  LDL.LU R227, [R1+0x84] ;  /* 0x0000840001e37983 */ /* 0x0021620000300800 */
        /* <DEDUP_REMOVED lines=82> */
[----:B0-----:R-:W-:-:S06]  /*40d0*/  UMOV UR6, URZ ;  /* 0x0000003f00067c82 */ /* 0x001fcc0008000000 */
.L_x_28:
[----:B------:R-:W-:Y:S05]  /*40e0*/  @!P2 BRA `(.L_x_29) ;  /* 0x000000000004a947 */ /* 0x000fea0003800000 */
[----:B------:R-:W-:Y:S01]  /*40f0*/  BPT.TRAP 0x1 ;  /* 0x000000040000795c */ /* 0x000fe20000300000 */
.L_x_29:
[----:B-----5:R2:W-:Y:S04]  /*4100*/  STL [R1+0x84], R0 ;  /* 0x0000840001007387 */ /* 0x0205e80000100800 */
[----:B--2---:R-:W2:Y:S01]  /*4110*/  LDL R0, [R1+0x70] ;  /* 0x0000700001007983 */ /* 0x004ea20000100800 */
[----:B-1----:R-:W-:-:S05]  /*4120*/  IMAD.U32 R229, RZ, RZ, UR25 ;  /* 0x00000019ffe57e24 */ /* 0x002fca000f8e00ff */
[----:B------:R-:W-:-:S05]  /*4130*/  @P0 LEA R229, R229, UR14, 0x3 ;  /* 0x0000000ee5e50c11 */ /* 0x000fca000f8e18ff */
[----:B------:R-:W-:Y:S01]  /*4140*/  @P0 VIADD R229, R229, 0x20 ;  /* 0x00000020e5e50836 */ /* 0x000fe20000000000 */
[----:B------:R-:W-:-:S06]  /*4150*/  UISETP.GT.U32.AND UP0, UPT, UR13, 0x1, UPT ;  /* 0x000000010d00788c */ /* 0x000fcc000bf04070 */
[----:B------:R-:W-:Y:S02]  /*4160*/  PLOP3.LUT P1, PT, PT, PT, UP0, 0x80, 0x0 ;  /* 0x000000000000781c */ /* 0x000fe40003f2f008 */
[----:B--2---:R-:W-:Y:S02]  /*4170*/  @P0 PRMT R229, R0, 0x654, R229 ;  /* 0x0000065400e50816 */ /* 0x004fe400000000e5 */
[----:B------:R1:W5:Y:S02]  /*4180*/  LDL.LU R0, [R1+0x84] ;  /* 0x0000840001007983 */ /* 0x0003640000300800 */
[----:B------:R1:W-:Y:S07]  /*4190*/  @P0 SYNCS.ARRIVE.TRANS64.RED.A1T0 RZ, [R229+URZ], RZ ;  /* 0x000000ffe5ff09a7 */ /* 0x0003ee000810043f */
[----:B------:R-:W-:Y:S05]  /*41a0*/  @P1 BRA `(.L_x_30) ;  /* 0x0000000000041947 */ /* 0x000fea0003800000 */
[----:B------:R-:W-:Y:S01]  /*41b0*/  BPT.TRAP 0x1 ;  /* 0x000000040000795c */ /* 0x000fe20000300000 */
.L_x_30:
[----:B------:R-:W-:Y:S02]  /*41c0*/  UISETP.GT.AND UP2, UPT, UR24, 0x1, UPT ;  /* 0x000000011800788c */ /* 0x000fe4000bf44270 */
[----:B------:R-:W-:Y:S02]  /*41d0*/  UIADD3 UR16, UR16, 0x1, URZ ;  /* 0x0000000110107890 */ /* 0x000fe4000fffe03f */
[----:B------:R-:W-:Y:S02]  /*41e0*/  UIADD3 UR25, UR25, 0x1, URZ ;  /* 0x0000000119197890 */ /* 0x000fe4000fffe03f */
[----:B------:R-:W-:Y:S01]  /*41f0*/  PLOP3.LUT P1, PT, PT, PT, UP2, 0x80, 0x0 ;  /* 0x000000000000781c */ /* 0x000fe20003f2f028 */
[----:B------:R-:W-:Y:S02]  /*4200*/  UISETP.NE.AND UP0, UPT, UR16, 0x4, UPT ;  /* 0x000000041000788c */ /* 0x000fe4000bf05270 */
[----:B------:R-:W-:Y:S02]  /*4210*/  UIADD3 UR9, UR24, -0x1, URZ ;  /* 0xffffffff18097890 */ /* 0x000fe4000fffe03f */
[----:B------:R-:W-:-:S02]  /*4220*/  USEL UR8, URZ, 0x1, UP0 ;  /* 0x000000013f087887 */ /* 0x000fc40008000000 */
[----:B------:R-:W-:Y:S02]  /*4230*/  UISETP.NE.AND UP1, UPT, UR25, 0x4, UPT ;  /* 0x000000041900788c */ /* 0x000fe4000bf25270 */
[----:B------:R-:W-:Y:S02]  /*4240*/  ULOP3.LUT UR17, UR17, UR8, URZ, 0x3c, !UPT ;  /* 0x0000000811117292 */ /* 0x000fe4000f8e3c3f */
[----:B------:R-:W-:Y:S02]  /*4250*/  USEL UR16, UR16, URZ, UP0 ;  /* 0x0000003f10107287 */ /* 0x000fe40008000000 */
[----:B------:R-:W-:Y:S01]  /*4260*/  USEL UR25, UR25, URZ, UP1 ;  /* 0x0000003f19197287 */ /* 0x000fe20008800000 */
[----:B------:R-:W-:Y:S01]  /*4270*/  UMOV UR8, 0x1 ;  /* 0x0000000100087882 */ /* 0x000fe20000000000 */
[----:B------:R-:W-:Y:S01]  /*4280*/  UMOV UR24, UR9 ;  /* 0x0000000900187c82 */ /* 0x000fe20008000000 */
[----:B------:R-:W-:Y:S09]  /*4290*/  @P1 BRA `(.L_x_31) ;  /* 0xffffffec00401947 */ /* 0x000ff2000383ffff */
.L_x_23:
[----:B------:R-:W-:-:S04]  /*42a0*/  UISETP.NE.AND UP0, UPT, UR6, URZ, UPT ;  /* 0x0000003f0600728c */ /* 0x000fc8000bf05270 */
[----:B------:R-:W-:-:S06]  /*42b0*/  USEL UR6, URZ, 0x1, !UP0 ;  /* 0x000000013f067887 */ /* 0x000fcc000c000000 */
[----:B------:R-:W-:-:S13]  /*42c0*/  ISETP.NE.AND P1, PT, RZ, UR6, PT ;  /* 0x00000006ff007c0c */ /* 0x000fda000bf25270 */
[----:B------:R-:W-:Y:S05]  /*42d0*/  @!P1 BRA `(.L_x_32) ;  /* 0x0000000c00c49947 */ /* 0x000fea0003800000 */
[----:B------:R-:W-:Y:S02]  /*42e0*/  WARPGROUP.DEPBAR.LE gsb0, 0x0 ;  /* 0x00008000000079c5 */ /* 0x000fe40000010000 */
[----:B-----5:R-:W-:Y:S01]  /*42f0*/  FADD R227, R25, R227 ;  /* 0x000000e319e37221 */ /* 0x020fe20000000000 */
[----:B------:R-:W-:-:S04]  /*4300*/  FADD R228, R24, R228 ;  /* 0x000000e418e47221 */ /* 0x000fc80000000000 */
[----:B------:R2:W-:Y:S04]  /*4310*/  STL [R1+0x84], R227 ;  /* 0x000084e301007387 */ /* 0x0005e80000100800 */
[----:B--2---:R-:W2:Y:S04]  /*4320*/  LDL.LU R227, [R1+0x6c] ;  /* 0x00006c0001e37983 */ /* 0x004ea80000300800 */
[----:B--2---:R2:W-:Y:S04]  /*4330*/  STL [R1+0x88], R227 ;  /* 0x000088e301007387 */ /* 0x0045e80000100800 */
        /* <DEDUP_REMOVED lines=52> */
[----:B--2---:R-:W2:Y:S01]  /*4680*/  LDL.LU R227, [R1] ;  /* 0x0000000001e37983 */ /* 0x004ea20000300800 */
[----:B------:R-:W-:Y:S01]  /*4690*/  FADD R226, R26, R226 ;  /* 0x000000e21ae27221 */ /* 0x000fe20000000000 */
        /* <DEDUP_REMOVED lines=97> */
[----:B--2---:R-:W-:-:S05]  /*4cb0*/  FADD R227, R124, R227 ;  /* 0x000000e37ce37221 */ /* 0x004fca0000000000 */
[----:B------:R2:W-:Y:S04]  /*4cc0*/  STL [R1], R227 ;  /* 0x000000e301007387 */ /* 0x0005e80000100800 */
[----:B--2---:R-:W2:Y:S02]  /*4cd0*/  LDL.LU R227, [R1+0xf0] ;  /* 0x0000f00001e37983 */ /* 0x004ea40000300800 */
[----:B--2---:R-:W-:-:S05]  /*4ce0*/  FADD R227, R125, R227 ;  /* 0x000000e37de37221 */ /* 0x004fca0000000000 */
[----:B------:R2:W-:Y:S04]  /*4cf0*/  STL [R1+0x4], R227 ;  /* 0x000004e301007387 */ /* 0x0005e80000100800 */
        /* <DEDUP_REMOVED lines=78> */
[----:B--2---:R2:W5:Y:S02]  /*51e0*/  LDL.LU R227, [R1+0x84] ;  /* 0x0000840001e37983 */ /* 0x0045640000300800 */
.L_x_32:
[----:B------:R-:W-:Y:S02]  /*51f0*/  WARPGROUP.DEPBAR.LE gsb0, 0x0 ;  /* 0x00008000000079c5 */ /* 0x000fe40000010000 */
[----:B------:R-:W3:Y:S02]  /*5200*/  LDC R24, c[0x0][0x28c] ;  /* 0x0000a300ff187b82 */ /* 0x000ee40000000800 */
[----:B---3--:R-:W-:-:S13]  /*5210*/  ISETP.GE.AND P1, PT, R24, 0x1, PT ;  /* 0x000000011800780c */ /* 0x008fda0003f26270 */
[----:B------:R-:W-:Y:S05]  /*5220*/  @!P1 BRA `(.L_x_33) ;  /* 0x0000000000589947 */ /* 0x000fea0003800000 */
[----:B------:R-:W-:-:S06]  /*5230*/  UISETP.NE.AND UP0, UPT, UR23, 0x3, UPT ;  /* 0x000000031700788c */ /* 0x000fcc000bf05270 */
[----:B------:R-:W-:-:S13]  /*5240*/  PLOP3.LUT P1, PT, PT, PT, UP0, 0x80, 0x0 ;  /* 0x000000000000781c */ /* 0x000fda0003f2f008 */
[----:B------:R-:W-:Y:S05]  /*5250*/  @!P1 BRA `(.L_x_34) ;  /* 0x0000000000049947 */ /* 0x000fea0003800000 */
[----:B------:R-:W-:Y:S01]  /*5260*/  BPT.TRAP 0x1 ;  /* 0x000000040000795c */ /* 0x000fe20000300000 */
.L_x_34:
[----:B-----5:R3:W-:Y:S04]  /*5270*/  STL [R1+0x84], R0 ;  /* 0x0000840001007387 */ /* 0x0207e80000100800 */
[----:B---3--:R-:W3:Y:S01]  /*5280*/  LDL R0, [R1+0x70] ;  /* 0x0000700001007983 */ /* 0x008ee20000100800 */
[----:B------:R-:W-:Y:S01]  /*5290*/  VOTEU.ANY UP0, P0 ;  /* 0x00000000003f7886 */ /* 0x000fe20000000100 */
[----:B------:R-:W-:Y:S01]  /*52a0*/  UISETP.LT.AND UP1, UPT, UR12, 0x1, UPT ;  /* 0x000000010c00788c */ /* 0x000fe2000bf21270 */
[----:B------:R-:W-:-:S03]  /*52b0*/  IMAD.U32 R25, RZ, RZ, UR14 ;  /* 0x0000000eff197e24 */ /* 0x000fc6000f8e00ff */
[----:B------:R-:W-:-:S04]  /*52c0*/  @UP0 USEL UR6, UR12, 0x1, UP1 ;  /* 0x000000010c060887 */ /* 0x000fc80008800000 */
[----:B------:R-:W-:-:S06]  /*52d0*/  @UP0 UIADD3 UR6, UR5, UR12, -UR6 ;  /* 0x0000000c05060290 */ /* 0x000fcc000fffe806 */
[----:B------:R-:W-:-:S04]  /*52e0*/  IMAD.U32 R24, RZ, RZ, UR6 ;  /* 0x00000006ff187e24 */ /* 0x000fc8000f8e00ff */
[----:B------:R-:W-:-:S05]  /*52f0*/  @P0 IMAD.SHL.U32 R24, R24, 0x8, RZ ;  /* 0x0000000818180824 */ /* 0x000fca00078e00ff */
[----:B------:R-:W-:-:S04]  /*5300*/  @P0 LOP3.LUT R24, R24, 0x18, RZ, 0xc0, !PT ;  /* 0x0000001818180812 */ /* 0x000fc800078ec0ff */
[----:B------:R-:W-:-:S04]  /*5310*/  @P0 IADD3 R24, R25, 0x20, R24 ;  /* 0x0000002019180810 */ /* 0x000fc80007ffe018 */
[----:B---3--:R-:W-:Y:S02]  /*5320*/  @P0 PRMT R24, R0, 0x654, R24 ;  /* 0x0000065400180816 */ /* 0x008fe40000000018 */
[----:B------:R3:W5:Y:S01]  /*5330*/  LDL.LU R0, [R1+0x84] ;  /* 0x0000840001007983 */ /* 0x0007620000300800 */
[----:B------:R-:W-:Y:S01]  /*5340*/  UISETP.GT.U32.AND UP0, UPT, UR13, 0x1, UPT ;  /* 0x000000010d00788c */ /* 0x000fe2000bf04070 */
[----:B------:R3:W-:Y:S05]  /*5350*/  @P0 SYNCS.ARRIVE.TRANS64.RED.A1T0 RZ, [R24+URZ], RZ ;  /* 0x000000ff18ff09a7 */ /* 0x0007ea000810043f */
[----:B------:R-:W-:-:S13]  /*5360*/  PLOP3.LUT P1, PT, PT, PT, UP0, 0x80, 0x0 ;  /* 0x000000000000781c */ /* 0x000fda0003f2f008 */
[----:B---3--:R-:W-:Y:S05]  /*5370*/  @P1 BRA `(.L_x_33) ;  /* 0x0000000000041947 */ /* 0x008fea0003800000 */
[----:B------:R-:W-:Y:S01]  /*5380*/  BPT.TRAP 0x1 ;  /* 0x000000040000795c */ /* 0x000fe20000300000 */
.L_x_33:
[----:B------:R-:W-:Y:S01]  /*5390*/  STL [R1+0x8c], R3 ;  /* 0x00008c0301007387 */ /* 0x000fe20000100800 */
[----:B------:R-:W3:Y:S01]  /*53a0*/  LDC R28, c[0x0][0x288] ;  /* 0x0000a200ff1c7b82 */ /* 0x000ee20000000800 */
[----:B------:R-:W-:Y:S02]  /*53b0*/  ULDC UR6, c[0x0][0x284] ;  /* 0x0000a10000067ab9 */ /* 0x000fe40000000800 */
[----:B------:R4:W-:Y:S04]  /*53c0*/  STL [R1+0x88], R2 ;  /* 0x0000880201007387 */ /* 0x0009e80000100800 */
[----:B----4-:R-:W4:Y:S04]  /*53d0*/  LDL.LU R2, [R1+0x80] ;  /* 0x0000800001027983 */ /* 0x010f280000300800 */
[----:B-----5:R0:W-:Y:S01]  /*53e0*/  STL [R1+0x84], R0 ;  /* 0x0000840001007387 */ /* 0x0201e20000100800 */
[----:B------:R-:W1:Y:S03]  /*53f0*/  S2R R3, SR_TID.X ;  /* 0x0000000000037919 */ /* 0x000e660000002100 */
[----:B0-----:R-:W2:Y:S01]  /*5400*/  LDL.LU R0, [R1+0x7c] ;  /* 0x00007c0001007983 */ /* 0x001ea20000300800 */
[----:B-1----:R-:W-:-:S02]  /*5410*/  SHF.R.U32.HI R24, RZ, 0x2, R3 ;  /* 0x00000002ff187819 */ /* 0x002fc40000011603 */
[----:B------:R-:W-:Y:S02]  /*5420*/  LOP3.LUT R26, R3, 0x60, RZ, 0xc0, !PT ;  /* 0x00000060031a7812 */ /* 0x000fe400078ec0ff */
[----:B------:R-:W-:Y:S02]  /*5430*/  SHF.R.U32.HI R27, RZ, 0x7, R3 ;  /* 0x00000007ff1b7819 */ /* 0x000fe40000011603 */
[----:B------:R-:W-:Y:S02]  /*5440*/  LOP3.LUT R25, R24, 0x7, RZ, 0xc0, !PT ;  /* 0x0000000718197812 */ /* 0x000fe400078ec0ff */
[----:B------:R-:W-:Y:S02]  /*5450*/  SHF.R.U32.HI R26, RZ, 0x1, R26 ;  /* 0x00000001ff1a7819 */ /* 0x000fe4000001161a */
[----:B------:R-:W-:Y:S02]  /*5460*/  LOP3.LUT R24, R27, 0x1, RZ, 0xc0, !PT ;  /* 0x000000011b187812 */ /* 0x000fe400078ec0ff */
[----:B------:R-:W-:-:S03]  /*5470*/  IADD3 R27, RZ, -R26, -R25 ;  /* 0x8000001aff1b7210 */ /* 0x000fc60007ffe819 */
[C---:B------:R-:W-:Y:S02]  /*5480*/  IMAD.SHL.U32 R30, R24.reuse, 0x40, RZ ;  /* 0x00000040181e7824 */ /* 0x040fe400078e00ff */
[----:B------:R-:W-:Y:S01]  /*5490*/  IMAD R29, R24, -0x40, R27 ;  /* 0xffffffc0181d7824 */ /* 0x000fe200078e021b */
[C---:B------:R-:W-:Y:S01]  /*54a0*/  LOP3.LUT R24, R3.reuse, 0x3, RZ, 0xc0, !PT ;  /* 0x0000000303187812 */ /* 0x040fe200078ec0ff */
[----:B------:R-:W-:Y:S01]  /*54b0*/  IMAD.SHL.U32 R27, R3, 0x2, RZ ;  /* 0x00000002031b7824 */ /* 0x000fe200078e00ff */
[----:B------:R-:W-:Y:S01]  /*54c0*/  LOP3.LUT R25, R30, 0x40, R25, 0xe2, !PT ;  /* 0x000000401e197812 */ /* 0x000fe200078ee219 */
[----:B------:R0:W5:Y:S03]  /*54d0*/  LDL.LU R3, [R1+0x8c] ;  /* 0x00008c0001037983 */ /* 0x0001660000300800 */
[----:B------:R-:W-:Y:S01]  /*54e0*/  LOP3.LUT R27, R27, 0x6, RZ, 0xc0, !PT ;  /* 0x000000061b1b7812 */ /* 0x000fe200078ec0ff */
[----:B---3--:R-:W-:-:S02]  /*54f0*/  IMAD R24, R24, -0x2, R28 ;  /* 0xfffffffe18187824 */ /* 0x008fc400078e021c */
[C---:B----4-:R-:W-:Y:S02]  /*5500*/  IMAD.SHL.U32 R32, R2.reuse, 0x80, RZ ;  /* 0x0000008002207824 */ /* 0x050fe400078e00ff */
[----:B------:R-:W-:Y:S02]  /*5510*/  IMAD.WIDE R30, R2, 0x80, RZ ;  /* 0x00000080021e7825 */ /* 0x000fe400078e02ff */
[----:B------:R0:W5:Y:S02]  /*5520*/  LDL.LU R2, [R1+0x88] ;  /* 0x0000880001027983 */ /* 0x0001640000300800 */
[----:B--2---:R-:W-:-:S05]  /*5530*/  IMAD.SHL.U32 R35, R0, 0x100, RZ ;  /* 0x0000010000237824 */ /* 0x004fca00078e00ff */
[----:B------:R-:W-:Y:S02]  /*5540*/  ISETP.GE.AND P1, PT, R35, R28, PT ;  /* 0x0000001c2300720c */ /* 0x000fe40003f26270 */
[----:B------:R-:W-:Y:S02]  /*5550*/  PRMT R28, R27, 0x6540, R0 ;  /* 0x000065401b1c7816 */ /* 0x000fe40000000000 */
[----:B------:R0:W5:Y:S01]  /*5560*/  LDL.LU R0, [R1+0x84] ;  /* 0x0000840001007983 */ /* 0x0001620000300800 */
[C---:B------:R-:W-:Y:S02]  /*5570*/  ISETP.GE.OR P1, PT, R32.reuse, UR6, P1 ;  /* 0x0000000620007c0c */ /* 0x040fe40008f26670 */
[----:B------:R-:W-:Y:S01]  /*5580*/  IADD3 R38, -R32, UR6, R29 ;  /* 0x0000000620267c10 */ /* 0x000fe2000fffe11d */
[----:B------:R-:W-:Y:S01]  /*5590*/  IMAD.IADD R35, R24, 0x1, -R35 ;  /* 0x0000000118237824 */ /* 0x000fe200078e0a23 */
[----:B------:R-:W-:Y:S01]  /*55a0*/  LOP3.LUT R39, R30, R25, R26, 0xfe, !PT ;  /* 0x000000191e277212 */ /* 0x000fe200078efe1a */
[----:B------:R-:W-:-:S08]  /*55b0*/  IMAD.MOV.U32 R34, RZ, RZ, -0x1 ;  /* 0xffffffffff227424 */ /* 0x000fd000078e00ff */
[----:B0-----:R-:W-:Y:S05]  /*55c0*/  @P1 BRA `(.L_x_35) ;  /* 0x0000008c00ac1947 */ /* 0x001fea0003800000 */
[----:B------:R-:W0:Y:S01]  /*55d0*/  LDC.64 R26, c[0x0][0x5c8] ;  /* 0x00017200ff1a7b82 */ /* 0x000e220000000a00 */
[----:B------:R-:W-:Y:S01]  /*55e0*/  USHF.R.S32.HI UR7, URZ, 0x1f, UR22 ;  /* 0x0000001f3f077899 */ /* 0x000fe20008011416 */
[--C-:B------:R-:W-:Y:S01]  /*55f0*/  SHF.R.S32.HI R29, RZ, 0x1f, R28.reuse ;  /* 0x0000001fff1d7819 */ /* 0x100fe2000001141c */
[----:B------:R-:W-:Y:S01]  /*5600*/  ULDC.64 UR8, c[0x0][0x5d0] ;  /* 0x0001740000087ab9 */ /* 0x000fe20000000a00 */
[----:B------:R-:W-:Y:S01]  /*5610*/  BSSY B0, `(.L_x_35) ;  /* 0x00008e6000007945 */ /* 0x000fe20003800000 */
[----:B------:R-:W-:Y:S02]  /*5620*/  UIMAD UR6, UR7, UR8, URZ ;  /* 0x00000008070672a4 */ /* 0x000fe4000f8e023f */
[----:B------:R-:W-:Y:S02]  /*5630*/  IMAD.U32 R25, RZ, RZ, UR8 ;  /* 0x00000008ff197e24 */ /* 0x000fe4000f8e00ff */
[----:B------:R-:W-:Y:S02]  /*5640*/  UIMAD UR6, UR22, UR9, UR6 ;  /* 0x00000009160672a4 */ /* 0x000fe4000f8e0206 */
[----:B------:R-:W-:Y:S01]  /*5650*/  IMAD.WIDE.U32 R24, R25, UR22, R28 ;  /* 0x0000001619187c25 */ /* 0x000fe2000f8e001c */
[----:B------:R-:W-:-:S03]  /*5660*/  ULDC.64 UR8, c[0x0][0x5c0] ;  /* 0x0001700000087ab9 */ /* 0x000fc60000000a00 */
[----:B------:R-:W-:Y:S02]  /*5670*/  VIADD R25, R25, UR6 ;  /* 0x0000000619197c36 */ /* 0x000fe40008000000 */
[-C--:B0-----:R-:W-:Y:S02]  /*5680*/  IMAD R32, R31, R26.reuse, RZ ;  /* 0x0000001a1f207224 */ /* 0x081fe400078e02ff */
[----:B------:R-:W-:-:S04]  /*5690*/  IMAD.WIDE.U32 R24, R39, R26, R24 ;  /* 0x0000001a27187225 */ /* 0x000fc800078e0018 */
[----:B------:R-:W-:-:S04]  /*56a0*/  IMAD R33, R39, R27, R32 ;  /* 0x0000001b27217224 */ /* 0x000fc800078e0220 */
[----:B------:R-:W-:Y:S01]  /*56b0*/  IMAD.IADD R32, R25, 0x1, R33 ;  /* 0x0000000119207824 */ /* 0x000fe200078e0221 */
[----:B------:R-:W-:Y:S02]  /*56c0*/  LEA R25, P1, R26, R24, 0x3 ;  /* 0x000000181a197211 */ /* 0x000fe400078218ff */
[----:B------:R-:W-:Y:S02]  /*56d0*/  IADD3 R24, P2, R24, UR8, RZ ;  /* 0x0000000818187c10 */ /* 0x000fe4000ff5e0ff */
[----:B------:R-:W-:Y:S02]  /*56e0*/  LEA.HI.X R27, R26, R32, R27, 0x3, P1 ;  /* 0x000000201a1b7211 */ /* 0x000fe400008f1c1b */
[----:B------:R-:W-:Y:S02]  /*56f0*/  FSETP.NEU.AND P1, PT, RZ, UR21, PT ;  /* 0x00000015ff007c0b */ /* 0x000fe4000bf2d000 */
[----:B------:R-:W-:Y:S02]  /*5700*/  IADD3 R26, P4, R25, UR8, RZ ;  /* 0x00000008191a7c10 */ /* 0x000fe4000ff9e0ff */
[----:B------:R-:W-:-:S02]  /*5710*/  IADD3.X R25, R32, UR9, RZ, P2, !PT ;  /* 0x0000000920197c10 */ /* 0x000fc400097fe4ff */
[----:B------:R-:W-:-:S07]  /*5720*/  IADD3.X R27, R27, UR9, RZ, P4, !PT ;  /* 0x000000091b1b7c10 */ /* 0x000fce000a7fe4ff */
[----:B------:R-:W-:Y:S05]  /*5730*/  @!P1 BRA `(.L_x_36) ;  /* 0x0000006800d49947 */ /* 0x000fea0003800000 */
[----:B------:R-:W-:Y:S01]  /*5740*/  ULDC.64 UR8, c[0x0][0x5b8] ;  /* 0x00016e0000087ab9 */ /* 0x000fe20000000a00 */
[----:B------:R-:W-:Y:S01]  /*5750*/  ISETP.GE.AND P1, PT, R38, 0x1, PT ;  /* 0x000000012600780c */ /* 0x000fe20003f26270 */
[----:B------:R-:W-:Y:S02]  /*5760*/  UIMAD UR6, UR7, UR8, URZ ;  /* 0x00000008070672a4 */ /* 0x000fe4000f8e023f */
[----:B------:R-:W-:Y:S01]  /*5770*/  IMAD.U32 R33, RZ, RZ, UR8 ;  /* 0x00000008ff217e24 */ /* 0x000fe2000f8e00ff */
[----:B------:R-:W-:Y:S01]  /*5780*/  BSSY B1, `(.L_x_37) ;  /* 0x0000010000017945 */ /* 0x000fe20003800000 */
[----:B------:R-:W-:Y:S01]  /*5790*/  ISETP.LT.OR P5, PT, R35, 0x1, !P1 ;  /* 0x000000012300780c */ /* 0x000fe20004fa1670 */
[----:B------:R-:W-:Y:S02]  /*57a0*/  UIMAD UR6, UR22, UR9, UR6 ;  /* 0x00000009160672a4 */ /* 0x000fe4000f8e0206 */
[----:B------:R-:W-:Y:S01]  /*57b0*/  IMAD.WIDE.U32 R28, R33, UR22, R28 ;  /* 0x00000016211c7c25 */ /* 0x000fe2000f8e001c */
[----:B------:R-:W-:-:S03]  /*57c0*/  ULDC.64 UR8, c[0x0][0x5a8] ;  /* 0x00016a0000087ab9 */ /* 0x000fc60000000a00 */
[----:B------:R-:W-:Y:S02]  /*57d0*/  IMAD.MOV.U32 R32, RZ, RZ, R28 ;  /* 0x000000ffff207224 */ /* 0x000fe400078e001c */
[----:B------:R-:W-:Y:S01]  /*57e0*/  VIADD R33, R29, UR6 ;  /* 0x000000061d217c36 */ /* 0x000fe20008000000 */
[----:B------:R-:W-:Y:S02]  /*57f0*/  ULDC.64 UR6, c[0x0][0x5b0] ;  /* 0x00016c0000067ab9 */ /* 0x000fe40000000a00 */
[----:B------:R-:W-:Y:S02]  /*5800*/  IMAD R36, R31, UR6, RZ ;  /* 0x000000061f247c24 */ /* 0x000fe4000f8e02ff */
[----:B------:R-:W-:-:S04]  /*5810*/  IMAD.WIDE.U32 R28, R39, UR6, R32 ;  /* 0x00000006271c7c25 */ /* 0x000fc8000f8e0020 */
[--C-:B------:R-:W-:Y:S01]  /*5820*/  IMAD R37, R39, UR7, R36.reuse ;  /* 0x0000000727257c24 */ /* 0x100fe2000f8e0224 */
[----:B------:R-:W-:Y:S02]  /*5830*/  IADD3 R28, P2, R28, UR8, RZ ;  /* 0x000000081c1c7c10 */ /* 0x000fe4000ff5e0ff */
[----:B------:R-:W-:Y:S02]  /*5840*/  PRMT R36, RZ, 0x7610, R36 ;  /* 0x00007610ff247816 */ /* 0x000fe40000000024 */
[----:B------:R-:W-:Y:S01]  /*5850*/  IADD3.X R29, R29, UR9, R37, P2, !PT ;  /* 0x000000091d1d7c10 */ /* 0x000fe200097fe425 */
[----:B------:R-:W-:Y:S08]  /*5860*/  @P5 BRA `(.L_x_38) ;  /* 0x0000000000045947 */ /* 0x000ff00003800000 */
[----:B------:R0:W5:Y:S02]  /*5870*/  LDG.E.U8 R36, desc[UR18][R28.64] ;  /* 0x000000121c247981 */ /* 0x000164000c1e1100 */
.L_x_38:
[----:B------:R-:W-:Y:S05]  /*5880*/  BSYNC B1 ;  /* 0x0000000000017941 */ /* 0x000fea0003800000 */
.L_x_37:
[----:B-----5:R-:W-:Y:S01]  /*5890*/  LOP3.LUT R36, R36, 0xff, RZ, 0xc0, !PT ;  /* 0x000000ff24247812 */ /* 0x020fe200078ec0ff */
[----:B------:R-:W-:Y:S01]  /*58a0*/  BSSY B1, `(.L_x_39) ;  /* 0x000000b000017945 */ /* 0x000fe20003800000 */
[----:B------:R-:W-:Y:S02]  /*58b0*/  ISETP.LT.OR P4, PT, R35, 0x2, !P1 ;  /* 0x000000022300780c */ /* 0x000fe40004f81670 */
[----:B------:R-:W-:-:S05]  /*58c0*/  F2FP.F16.E5M2.UNPACK_B R36, R36 ;  /* 0x00000024ff24723e */ /* 0x000fca00020004ff */
[----:B------:R-:W-:-:S05]  /*58d0*/  HADD2.F32 R36, -RZ, R36.H0_H0 ;  /* 0x20000024ff247230 */ /* 0x000fca0000004100 */
[----:B------:R-:W-:Y:S01]  /*58e0*/  FMUL R37, R36, UR21 ;  /* 0x0000001524257c20 */ /* 0x000fe20008400000 */
[----:B------:R-:W-:-:S03]  /*58f0*/  PRMT R36, RZ, 0x7610, R36 ;  /* 0x00007610ff247816 */ /* 0x000fc60000000024 */
[----:B------:R-:W-:-:S05]  /*5900*/  FFMA R37, R228, UR20, R37 ;  /* 0x00000014e4257c23 */ /* 0x000fca0008000025 */
[----:B------:R-:W-:-:S05]  /*5910*/  F2FP.SATFINITE.E5M2.F32.PACK_AB_MERGE_C R37, RZ, R37, RZ ;  /* 0x00000025ff25723e */ /* 0x000fca00048060ff */
[----:B------:R1:W-:Y:S01]  /*5920*/  @!P5 STG.E.U8 desc[UR18][R24.64], R37 ;  /* 0x000000251800d986 */ /* 0x0003e2000c101112 */
[----:B------:R-:W-:Y:S05]  /*5930*/  @P4 BRA `(.L_x_40) ;  /* 0x0000000000044947 */ /* 0x000fea0003800000 */
[----:B------:R2:W5:Y:S02]  /*5940*/  LDG.E.U8 R36, desc[UR18][R28.64+0x1] ;  /* 0x000001121c247981 */ /* 0x000564000c1e1100 */
.L_x_40:
[----:B------:R-:W-:Y:S05]  /*5950*/  BSYNC B1 ;  /* 0x0000000000017941 */ /* 0x000fea0003800000 */
.L_x_39:
[----:B-----5:R-:W-:Y:S01]  /*5960*/  LOP3.LUT R36, R36, 0xff, RZ, 0xc0, !PT ;  /* 0x000000ff24247812 */ /* 0x020fe200078ec0ff */
[----:B------:R-:W-:Y:S01]  /*5970*/  BSSY B1, `(.L_x_41) ;  /* 0x0000013000017945 */ /* 0x000fe20003800000 */
[----:B-1----:R-:W-:Y:S02]  /*5980*/  IADD3 R37, P2, R39, 0x8, RZ ;  /* 0x0000000827257810 */ /* 0x002fe40007f5e0ff */
[----:B------:R-:W-:-:S03]  /*5990*/  F2FP.F16.E5M2.UNPACK_B R36, R36 ;  /* 0x00000024ff24723e */ /* 0x000fc600020004ff */
[----:B------:R-:W-:Y:S01]  /*59a0*/  IMAD.X R30, RZ, RZ, R31, P2 ;  /* 0x000000ffff1e7224 */ /* 0x000fe200010e061f */
[----:B------:R-:W-:Y:S01]  /*59b0*/  ISETP.GE.AND P2, PT, R38, 0x9, PT ;  /* 0x000000092600780c */ /* 0x000fe20003f46270 */
[----:B------:R-:W-:Y:S02]  /*59c0*/  HADD2.F32 R36, -RZ, R36.H0_H0 ;  /* 0x20000024ff247230 */ /* 0x000fe40000004100 */
[----:B------:R-:W-:Y:S01]  /*59d0*/  IMAD R30, R30, UR6, RZ ;  /* 0x000000061e1e7c24 */ /* 0x000fe2000f8e02ff */
[----:B------:R-:W-:Y:S01]  /*59e0*/  ISETP.LT.OR P5, PT, R35, 0x1, !P2 ;  /* 0x000000012300780c */ /* 0x000fe200057a1670 */
[----:B------:R-:W-:-:S04]  /*59f0*/  IMAD.WIDE.U32 R32, R37, UR6, R32 ;  /* 0x0000000625207c25 */ /* 0x000fc8000f8e0020 */
[----:B------:R-:W-:Y:S01]  /*5a00*/  FMUL R36, R36, UR21 ;  /* 0x0000001524247c20 */ /* 0x000fe20008400000 */
[----:B------:R-:W-:-:S03]  /*5a10*/  IMAD R37, R37, UR7, R30 ;  /* 0x0000000725257c24 */ /* 0x000fc6000f8e021e */
[----:B------:R-:W-:Y:S01]  /*5a20*/  FFMA R36, R227, UR20, R36 ;  /* 0x00000014e3247c23 */ /* 0x000fe20008000024 */
[----:B------:R-:W-:Y:S02]  /*5a30*/  IADD3 R30, P6, R32, UR8, RZ ;  /* 0x00000008201e7c10 */ /* 0x000fe4000ffde0ff */
[----:B------:R-:W-:Y:S02]  /*5a40*/  PRMT R32, RZ, 0x7610, R32 ;  /* 0x00007610ff207816 */ /* 0x000fe40000000020 */
[----:B------:R-:W-:Y:S02]  /*5a50*/  F2FP.SATFINITE.E5M2.F32.PACK_AB_MERGE_C R39, RZ, R36, RZ ;  /* 0x00000024ff27723e */ /* 0x000fe400048060ff */
[----:B------:R-:W-:-:S03]  /*5a60*/  IADD3.X R31, R33, UR9, R37, P6, !PT ;  /* 0x00000009211f7c10 */ /* 0x000fc6000b7fe425 */
[----:B------:R1:W-:Y:S01]  /*5a70*/  @!P4 STG.E.U8 desc[UR18][R24.64+0x1], R39 ;  /* 0x000001271800c986 */ /* 0x0003e2000c101112 */
[----:B------:R-:W-:Y:S05]  /*5a80*/  @P5 BRA `(.L_x_42) ;  /* 0x0000000000045947 */ /* 0x000fea0003800000 */
[----:B------:R3:W5:Y:S02]  /*5a90*/  LDG.E.U8 R32, desc[UR18][R30.64] ;  /* 0x000000121e207981 */ /* 0x000764000c1e1100 */
.L_x_42:
[----:B------:R-:W-:Y:S05]  /*5aa0*/  BSYNC B1 ;  /* 0x0000000000017941 */ /* 0x000fea0003800000 */
.L_x_41:
        /* <DEDUP_REMOVED lines=12> */
.L_x_44:
[----:B------:R-:W-:Y:S05]  /*5b70*/  BSYNC B1 ;  /* 0x0000000000017941 */ /* 0x000fea0003800000 */
.L_x_43:
[----:B-----5:R-:W-:Y:S01]  /*5b80*/  LOP3.LUT R32, R32, 0xff, RZ, 0xc0, !PT ;  /* 0x000000ff20207812 */ /* 0x020fe200078ec0ff */
[----:B------:R-:W-:Y:S01]  /*5b90*/  BSSY B1, `(.L_x_45) ;  /* 0x000000b000017945 */ /* 0x000fe20003800000 */
[----:B------:R-:W-:Y:S02]  /*5ba0*/  ISETP.LT.OR P5, PT, R35, 0x9, !P1 ;  /* 0x000000092300780c */ /* 0x000fe40004fa1670 */
[----:B------:R-:W-:-:S05]  /*5bb0*/  F2FP.F16.E5M2.UNPACK_B R32, R32 ;  /* 0x00000020ff20723e */ /* 0x000fca00020004ff */
[----:B------:R-:W-:-:S05]  /*5bc0*/  HADD2.F32 R32, -RZ, R32.H0_H0 ;  /* 0x20000020ff207230 */ /* 0x000fca0000004100 */
[----:B------:R-:W-:-:S04]  /*5bd0*/  FMUL R32, R32, UR21 ;  /* 0x0000001520207c20 */ /* 0x000fc80008400000 */
[----:B------:R-:W-:-:S05]  /*5be0*/  FFMA R32, R225, UR20, R32 ;  /* 0x00000014e1207c23 */ /* 0x000fca0008000020 */
[----:B----4-:R-:W-:Y:S02]  /*5bf0*/  F2FP.SATFINITE.E5M2.F32.PACK_AB_MERGE_C R33, RZ, R32, RZ ;  /* 0x00000020ff21723e */ /* 0x010fe400048060ff */
[----:B------:R-:W-:-:S03]  /*5c00*/  PRMT R32, RZ, 0x7610, R32 ;  /* 0x00007610ff207816 */ /* 0x000fc60000000020 */
[----:B------:R4:W-:Y:S01]  /*5c10*/  @!P4 STG.E.U8 desc[UR18][R26.64+0x1], R33 ;  /* 0x000001211a00c986 */ /* 0x0009e2000c101112 */
[----:B------:R-:W-:Y:S05]  /*5c20*/  @P5 BRA `(.L_x_46) ;  /* 0x0000000000045947 */ /* 0x000fea0003800000 */
[----:B------:R0:W5:Y:S02]  /*5c30*/  LDG.E.U8 R32, desc[UR18][R28.64+0x8] ;  /* 0x000008121c207981 */ /* 0x000164000c1e1100 */
.L_x_46:
[----:B------:R-:W-:Y:S05]  /*5c40*/  BSYNC B1 ;  /* 0x0000000000017941 */ /* 0x000fea0003800000 */
.L_x_45:
[----:B-----5:R-:W-:Y:S01]  /*5c50*/  LOP3.LUT R32, R32, 0xff, RZ, 0xc0, !PT ;  /* 0x000000ff20207812 */ /* 0x020fe200078ec0ff */
[----:B------:R-:W-:Y:S01]  /*5c60*/  BSSY B1, `(.L_x_47) ;  /* 0x000000b000017945 */ /* 0x000fe20003800000 */
[----:B------:R-:W-:Y:S02]  /*5c70*/  ISETP.LT.OR P4, PT, R35, 0xa, !P1 ;  /* 0x0000000a2300780c */ /* 0x000fe40004f81670 */
[----:B------:R-:W-:-:S05]  /*5c80*/  F2FP.F16.E5M2.UNPACK_B R32, R32 ;  /* 0x00000020ff20723e */ /* 0x000fca00020004ff */
[----:B------:R-:W-:-:S05]  /*5c90*/  HADD2.F32 R32, -RZ, R32.H0_H0 ;  /* 0x20000020ff207230 */ /* 0x000fca0000004100 */
[----:B----4-:R-:W-:Y:S01]  /*5ca0*/  FMUL R33, R32, UR21 ;  /* 0x0000001520217c20 */ /* 0x010fe20008400000 */
[----:B------:R-:W-:-:S03]  /*5cb0*/  PRMT R32, RZ, 0x7610, R32 ;  /* 0x00007610ff207816 */ /* 0x000fc60000000020 */
[----:B------:R-:W-:-:S05]  /*5cc0*/  FFMA R33, R224, UR20, R33 ;  /* 0x00000014e0217c23 */ /* 0x000fca0008000021 */
[----:B------:R-:W-:-:S05]  /*5cd0*/  F2FP.SATFINITE.E5M2.F32.PACK_AB_MERGE_C R33, RZ, R33, RZ ;  /* 0x00000021ff21723e */ /* 0x000fca00048060ff */
[----:B------:R4:W-:Y:S01]  /*5ce0*/  @!P5 STG.E.U8 desc[UR18][R24.64+0x8], R33 ;  /* 0x000008211800d986 */ /* 0x0009e2000c101112 */
[----:B------:R-:W-:Y:S05]  /*5cf0*/  @P4 BRA `(.L_x_48) ;  /* 0x0000000000044947 */ /* 0x000fea0003800000 */
[----:B------:R0:W5:Y:S02]  /*5d00*/  LDG.E.U8 R32, desc[UR18][R28.64+0x9] ;  /* 0x000009121c207981 */ /* 0x000164000c1e1100 */
.L_x_48:
[----:B------:R-:W-:Y:S05]  /*5d10*/  BSYNC B1 ;  /* 0x0000000000017941 */ /* 0x000fea0003800000 */
.L_x_47:
        /* <DEDUP_REMOVED lines=12> */
.L_x_50:
[----:B------:R-:W-:Y:S05]  /*5de0*/  BSYNC B1 ;  /* 0x0000000000017941 */ /* 0x000fea0003800000 */
.L_x_49:
        /* <DEDUP_REMOVED lines=12> */
.L_x_52:
[----:B------:R-:W-:Y:S05]  /*5eb0*/  BSYNC B1 ;  /* 0x0000000000017941 */ /* 0x000fea0003800000 */
.L_x_51:
        /* <DEDUP_REMOVED lines=12> */
.L_x_54:
[----:B------:R-:W-:Y:S05]  /*5f80*/  BSYNC B1 ;  /* 0x0000000000017941 */ /* 0x000fea0003800000 */
.L_x_53:
        /* <DEDUP_REMOVED lines=12> */
.L_x_56:
[----:B------:R-:W-:Y:S05]  /*6050*/  BSYNC B1 ;  /* 0x0000000000017941 */ /* 0x000fea0003800000 */
.L_x_55:
        /* <DEDUP_REMOVED lines=12> */
.L_x_58:
[----:B------:R-:W-:Y:S05]  /*6120*/  BSYNC B1 ;  /* 0x0000000000017941 */ /* 0x000fea0003800000 */
.L_x_57:
        /* <DEDUP_REMOVED lines=12> */
.L_x_60:
[----:B------:R-:W-:Y:S05]  /*61f0*/  BSYNC B1 ;  /* 0x0000000000017941 */ /* 0x000fea0003800000 */
.L_x_59:
        /* <DEDUP_REMOVED lines=12> */
.L_x_62:
[----:B------:R-:W-:Y:S05]  /*62c0*/  BSYNC B1 ;  /* 0x0000000000017941 */ /* 0x000fea0003800000 */
.L_x_61:
        /* <DEDUP_REMOVED lines=12> */
.L_x_64:
[----:B------:R-:W-:Y:S05]  /*6390*/  BSYNC B1 ;  /* 0x0000000000017941 */ /* 0x000fea0003800000 */
.L_x_63:
        /* <DEDUP_REMOVED lines=12> */
.L_x_66:
[----:B------:R-:W-:Y:S05]  /*6460*/  BSYNC B1 ;  /* 0x0000000000017941 */ /* 0x000fea0003800000 */
.L_x_65:
        /* <DEDUP_REMOVED lines=12> */
.L_x_68:
[----:B------:R-:W-:Y:S05]  /*6530*/  BSYNC B1 ;  /* 0x0000000000017941 */ /* 0x000fea0003800000 */
.L_x_67:
        /* <DEDUP_REMOVED lines=12> */
.L_x_70:
[----:B------:R-:W-:Y:S05]  /*6600*/  BSYNC B1 ;  /* 0x0000000000017941 */ /* 0x000fea0003800000 */
.L_x_69:
        /* <DEDUP_REMOVED lines=12> */
.L_x_72:
[----:B------:R-:W-:Y:S05]  /*66d0*/  BSYNC B1 ;  /* 0x0000000000017941 */ /* 0x000fea0003800000 */
.L_x_71:
        /* <DEDUP_REMOVED lines=12> */
.L_x_74:
[----:B------:R-:W-:Y:S05]  /*67a0*/  BSYNC B1 ;  /* 0x0000000000017941 */ /* 0x000fea0003800000 */
.L_x_73:
        /* <DEDUP_REMOVED lines=12> */
.L_x_76:
[----:B------:R-:W-:Y:S05]  /*6870*/  BSYNC B1 ;  /* 0x0000000000017941 */ /* 0x000fea0003800000 */
.L_x_75:
        /* <DEDUP_REMOVED lines=12> */
.L_x_78:
[----:B------:R-:W-:Y:S05]  /*6940*/  BSYNC B1 ;  /* 0x0000000000017941 */ /* 0x000fea0003800000 */
.L_x_77:
        /* <DEDUP_REMOVED lines=12> */
.L_x_80:
[----:B------:R-:W-:Y:S05]  /*6a10*/  BSYNC B1 ;  /* 0x0000000000017941 */ /* 0x000fea0003800000 */
.L_x_79:
        /* <DEDUP_REMOVED lines=12> */
.L_x_82:
[----:B------:R-:W-:Y:S05]  /*6ae0*/  BSYNC B1 ;  /* 0x0000000000017941 */ /* 0x000fea0003800000 */
.L_x_81:
        /* <DEDUP_REMOVED lines=12> */
.L_x_84:
[----:B------:R-:W-:Y:S05]  /*6bb0*/  BSYNC B1 ;  /* 0x0000000000017941 */ /* 0x000fea0003800000 */
.L_x_83:
        /* <DEDUP_REMOVED lines=12> */
.L_x_86:
[----:B------:R-:W-:Y:S05]  /*6c80*/  BSYNC B1 ;  /* 0x0000000000017941 */ /* 0x000fea0003800000 */
.L_x_85:
        /* <DEDUP_REMOVED lines=12> */
.L_x_88:
[----:B------:R-:W-:Y:S05]  /*6d50*/  BSYNC B1 ;  /* 0x0000000000017941 */ /* 0x000fea0003800000 */
.L_x_87:
        /* <DEDUP_REMOVED lines=12> */
.L_x_90:
[----:B------:R-:W-:Y:S05]  /*6e20*/  BSYNC B1 ;  /* 0x0000000000017941 */ /* 0x000fea0003800000 */
.L_x_89:
        /* <DEDUP_REMOVED lines=12> */
.L_x_92:
[----:B------:R-:W-:Y:S05]  /*6ef0*/  BSYNC B1 ;  /* 0x0000000000017941 */ /* 0x000fea0003800000 */
.L_x_91:
        /* <DEDUP_REMOVED lines=12> */
.L_x_94:
[----:B------:R-:W-:Y:S05]  /*6fc0*/  BSYNC B1 ;  /* 0x0000000000017941 */ /* 0x000fea0003800000 */
.L_x_93:
        /* <DEDUP_REMOVED lines=12> */
.L_x_96:
[----:B------:R-:W-:Y:S05]  /*7090*/  BSYNC B1 ;  /* 0x0000000000017941 */ /* 0x000fea0003800000 */
.L_x_95:
        /* <DEDUP_REMOVED lines=12> */
.L_x_98:
[----:B------:R-:W-:Y:S05]  /*7160*/  BSYNC B1 ;  /* 0x0000000000017941 */ /* 0x000fea0003800000 */
.L_x_97:
        /* <DEDUP_REMOVED lines=12> */
.L_x_100:
[----:B------:R-:W-:Y:S05]  /*7230*/  BSYNC B1 ;  /* 0x0000000000017941 */ /* 0x000fea0003800000 */
.L_x_99:
        /* <DEDUP_REMOVED lines=12> */
.L_x_102:
[----:B------:R-:W-:Y:S05]  /*7300*/  BSYNC B1 ;  /* 0x0000000000017941 */ /* 0x000fea0003800000 */
.L_x_101:
        /* <DEDUP_REMOVED lines=12> */
.L_x_104:
[----:B------:R-:W-:Y:S05]  /*73d0*/  BSYNC B1 ;  /* 0x0000000000017941 */ /* 0x000fea0003800000 */
.L_x_103:
        /* <DEDUP_REMOVED lines=12> */
.L_x_106:
[----:B------:R-:W-:Y:S05]  /*74a0*/  BSYNC B1 ;  /* 0x0000000000017941 */ /* 0x000fea0003800000 */
.L_x_105:
        /* <DEDUP_REMOVED lines=12> */
.L_x_108:
[----:B------:R-:W-:Y:S05]  /*7570*/  BSYNC B1 ;  /* 0x0000000000017941 */ /* 0x000fea0003800000 */
.L_x_107:
        /* <DEDUP_REMOVED lines=12> */
.L_x_110:
[----:B------:R-:W-:Y:S05]  /*7640*/  BSYNC B1 ;  /* 0x0000000000017941 */ /* 0x000fea0003800000 */
.L_x_109:
        /* <DEDUP_REMOVED lines=12> */
.L_x_112:
[----:B------:R-:W-:Y:S05]  /*7710*/  BSYNC B1 ;  /* 0x0000000000017941 */ /* 0x000fea0003800000 */
.L_x_111:
        /* <DEDUP_REMOVED lines=12> */
.L_x_114:
[----:B------:R-:W-:Y:S05]  /*77e0*/  BSYNC B1 ;  /* 0x0000000000017941 */ /* 0x000fea0003800000 */
.L_x_113:
        /* <DEDUP_REMOVED lines=12> */
.L_x_116:
[----:B------:R-:W-:Y:S05]  /*78b0*/  BSYNC B1 ;  /* 0x0000000000017941 */ /* 0x000fea0003800000 */
.L_x_115:
        /* <DEDUP_REMOVED lines=12> */
.L_x_118:
[----:B------:R-:W-:Y:S05]  /*7980*/  BSYNC B1 ;  /* 0x0000000000017941 */ /* 0x000fea0003800000 */
.L_x_117:
        /* <DEDUP_REMOVED lines=12> */
.L_x_120:
[----:B------:R-:W-:Y:S05]  /*7a50*/  BSYNC B1 ;  /* 0x0000000000017941 */ /* 0x000fea0003800000 */
.L_x_119:
        /* <DEDUP_REMOVED lines=12> */
.L_x_122:
[----:B------:R-:W-:Y:S05]  /*7b20*/  BSYNC B1 ;  /* 0x0000000000017941 */ /* 0x000fea0003800000 */
.L_x_121:
        /* <DEDUP_REMOVED lines=12> */
.L_x_124:
[----:B------:R-:W-:Y:S05]  /*7bf0*/  BSYNC B1 ;  /* 0x0000000000017941 */ /* 0x000fea0003800000 */
.L_x_123:
        /* <DEDUP_REMOVED lines=12> */
.L_x_126:
[----:B------:R-:W-:Y:S05]  /*7cc0*/  BSYNC B1 ;  /* 0x0000000000017941 */ /* 0x000fea0003800000 */
.L_x_125:
        /* <DEDUP_REMOVED lines=12> */
.L_x_128:
[----:B------:R-:W-:Y:S05]  /*7d90*/  BSYNC B1 ;  /* 0x0000000000017941 */ /* 0x000fea0003800000 */
.L_x_127:
        /* <DEDUP_REMOVED lines=12> */
.L_x_130:
[----:B------:R-:W-:Y:S05]  /*7e60*/  BSYNC B1 ;  /* 0x0000000000017941 */ /* 0x000fea0003800000 */
.L_x_129:
        /* <DEDUP_REMOVED lines=12> */
.L_x_132:
[----:B------:R-:W-:Y:S05]  /*7f30*/  BSYNC B1 ;  /* 0x0000000000017941 */ /* 0x000fea0003800000 */
.L_x_131:
        /* <DEDUP_REMOVED lines=12> */
.L_x_134:
[----:B------:R-:W-:Y:S05]  /*8000*/  BSYNC B1 ;  /* 0x0000000000017941 */ /* 0x000fea0003800000 */
.L_x_133:
        /* <DEDUP_REMOVED lines=12> */
.L_x_136:
[----:B------:R-:W-:Y:S05]  /*80d0*/  BSYNC B1 ;  /* 0x0000000000017941 */ /* 0x000fea0003800000 */
.L_x_135:
        /* <DEDUP_REMOVED lines=12> */
.L_x_138:
[----:B------:R-:W-:Y:S05]  /*81a0*/  BSYNC B1 ;  /* 0x0000000000017941 */ /* 0x000fea0003800000 */
.L_x_137:
        /* <DEDUP_REMOVED lines=12> */
.L_x_140:
[----:B------:R-:W-:Y:S05]  /*8270*/  BSYNC B1 ;  /* 0x0000000000017941 */ /* 0x000fea0003800000 */
.L_x_139:
        /* <DEDUP_REMOVED lines=12> */
.L_x_142:
[----:B------:R-:W-:Y:S05]  /*8340*/  BSYNC B1 ;  /* 0x0000000000017941 */ /* 0x000fea0003800000 */
.L_x_141:
        /* <DEDUP_REMOVED lines=12> */
.L_x_144:
[----:B------:R-:W-:Y:S05]  /*8410*/  BSYNC B1 ;  /* 0x0000000000017941 */ /* 0x000fea0003800000 */
.L_x_143:
        /* <DEDUP_REMOVED lines=12> */
.L_x_146:
[----:B------:R-:W-:Y:S05]  /*84e0*/  BSYNC B1 ;  /* 0x0000000000017941 */ /* 0x000fea0003800000 */
.L_x_145:
        /* <DEDUP_REMOVED lines=12> */
.L_x_148:
[----:B------:R-:W-:Y:S05]  /*85b0*/  BSYNC B1 ;  /* 0x0000000000017941 */ /* 0x000fea0003800000 */
.L_x_147:
        /* <DEDUP_REMOVED lines=12> */
.L_x_150:
[----:B------:R-:W-:Y:S05]  /*8680*/  BSYNC B1 ;  /* 0x0000000000017941 */ /* 0x000fea0003800000 */
.L_x_149:
        /* <DEDUP_REMOVED lines=12> */
.L_x_152:
[----:B------:R-:W-:Y:S05]  /*8750*/  BSYNC B1 ;  /* 0x0000000000017941 */ /* 0x000fea0003800000 */
.L_x_151:
        /* <DEDUP_REMOVED lines=12> */
.L_x_154:
[----:B------:R-:W-:Y:S05]  /*8820*/  BSYNC B1 ;  /* 0x0000000000017941 */ /* 0x000fea0003800000 */
.L_x_153:
        /* <DEDUP_REMOVED lines=12> */
.L_x_156:
[----:B------:R-:W-:Y:S05]  /*88f0*/  BSYNC B1 ;  /* 0x0000000000017941 */ /* 0x000fea0003800000 */
.L_x_155:
        /* <DEDUP_REMOVED lines=12> */
.L_x_158:
[----:B------:R-:W-:Y:S05]  /*89c0*/  BSYNC B1 ;  /* 0x0000000000017941 */ /* 0x000fea0003800000 */
.L_x_157:
        /* <DEDUP_REMOVED lines=12> */
.L_x_160:
[----:B------:R-:W-:Y:S05]  /*8a90*/  BSYNC B1 ;  /* 0x0000000000017941 */ /* 0x000fea0003800000 */
.L_x_159:
        /* <DEDUP_REMOVED lines=12> */
.L_x_162:
[----:B------:R-:W-:Y:S05]  /*8b60*/  BSYNC B1 ;  /* 0x0000000000017941 */ /* 0x000fea0003800000 */
.L_x_161:
        /* <DEDUP_REMOVED lines=12> */
.L_x_164:
[----:B------:R-:W-:Y:S05]  /*8c30*/  BSYNC B1 ;  /* 0x0000000000017941 */ /* 0x000fea0003800000 */
.L_x_163:
        /* <DEDUP_REMOVED lines=12> */
.L_x_166:
[----:B------:R-:W-:Y:S05]  /*8d00*/  BSYNC B1 ;  /* 0x0000000000017941 */ /* 0x000fea0003800000 */
.L_x_165:
        /* <DEDUP_REMOVED lines=12> */
.L_x_168:
[----:B------:R-:W-:Y:S05]  /*8dd0*/  BSYNC B1 ;  /* 0x0000000000017941 */ /* 0x000fea0003800000 */
.L_x_167:
        /* <DEDUP_REMOVED lines=12> */
.L_x_170:
[----:B------:R-:W-:Y:S05]  /*8ea0*/  BSYNC B1 ;  /* 0x0000000000017941 */ /* 0x000fea0003800000 */
.L_x_169:
        /* <DEDUP_REMOVED lines=12> */
.L_x_172:
[----:B------:R-:W-:Y:S05]  /*8f70*/  BSYNC B1 ;  /* 0x0000000000017941 */ /* 0x000fea0003800000 */
.L_x_171:
        /* <DEDUP_REMOVED lines=12> */
.L_x_174:
[----:B------:R-:W-:Y:S05]  /*9040*/  BSYNC B1 ;  /* 0x0000000000017941 */ /* 0x000fea0003800000 */
.L_x_173:
        /* <DEDUP_REMOVED lines=12> */
.L_x_176:
[----:B------:R-:W-:Y:S05]  /*9110*/  BSYNC B1 ;  /* 0x0000000000017941 */ /* 0x000fea0003800000 */
.L_x_175:
        /* <DEDUP_REMOVED lines=12> */
.L_x_178:
[----:B------:R-:W-:Y:S05]  /*91e0*/  BSYNC B1 ;  /* 0x0000000000017941 */ /* 0x000fea0003800000 */
.L_x_177:
        /* <DEDUP_REMOVED lines=12> */
.L_x_180:
[----:B------:R-:W-:Y:S05]  /*92b0*/  BSYNC B1 ;  /* 0x0000000000017941 */ /* 0x000fea0003800000 */
.L_x_179:
        /* <DEDUP_REMOVED lines=12> */
.L_x_182:
[----:B------:R-:W-:Y:S05]  /*9380*/  BSYNC B1 ;  /* 0x0000000000017941 */ /* 0x000fea0003800000 */
.L_x_181:
        /* <DEDUP_REMOVED lines=12> */
.L_x_184:
[----:B------:R-:W-:Y:S05]  /*9450*/  BSYNC B1 ;  /* 0x0000000000017941 */ /* 0x000fea0003800000 */
.L_x_183:
        /* <DEDUP_REMOVED lines=12> */
.L_x_186:
[----:B------:R-:W-:Y:S05]  /*9520*/  BSYNC B1 ;  /* 0x0000000000017941 */ /* 0x000fea0003800000 */
.L_x_185:
        /* <DEDUP_REMOVED lines=12> */
.L_x_188:
[----:B------:R-:W-:Y:S05]  /*95f0*/  BSYNC B1 ;  /* 0x0000000000017941 */ /* 0x000fea0003800000 */
.L_x_187:
        /* <DEDUP_REMOVED lines=12> */
.L_x_190:
[----:B------:R-:W-:Y:S05]  /*96c0*/  BSYNC B1 ;  /* 0x0000000000017941 */ /* 0x000fea0003800000 */
.L_x_189:
        /* <DEDUP_REMOVED lines=12> */
.L_x_192:
[----:B------:R-:W-:Y:S05]  /*9790*/  BSYNC B1 ;  /* 0x0000000000017941 */ /* 0x000fea0003800000 */
.L_x_191:
[----:B-----5:R-:W-:Y:S01]  /*97a0*/  LOP3.LUT R32, R32, 0xff, RZ, 0xc0, !PT ;  /* 0x000000ff20207812 */ /* 0x020fe200078ec0ff */
[----:B------:R-:W-:Y:S01]  /*97b0*/  BSSY B1, `(.L_x_193) ;  /* 0x000000b000017945 */ /* 0x000fe20003800000 */
[----:B------:R-:W-:Y:S02]  /*97c0*/  ISETP.LT.OR P5, PT, R35, 0x99, !P2 ;  /* 0x000000992300780c */ /* 0x000fe400057a1670 */
[----:B------:R-:W-:-:S05]  /*97d0*/  F2FP.F16.E5M2.UNPACK_B R32, R32 ;  /* 0x00000020ff20723e */ /* 0x000fca00020004ff */
[----:B------:R-:W-:-:S05]  /*97e0*/  HADD2.F32 R32, -RZ, R32.H0_H0 ;  /* 0x20000020ff207230 */ /* 0x000fca0000004100 */
[----:B------:R-:W-:-:S04]  /*97f0*/  FMUL R32, R32, UR21 ;  /* 0x0000001520207c20 */ /* 0x000fc80008400000 */
[----:B------:R-:W-:Y:S01]  /*9800*/  FFMA R32, R23, UR20, R32 ;  /* 0x0000001417207c23 */ /* 0x000fe20008000020 */
[----:B------:R-:W-:-:S04]  /*9810*/  PRMT R23, RZ, 0x7610, R23 ;  /* 0x00007610ff177816 */ /* 0x000fc80000000017 */
[----:B----4-:R-:W-:-:S05]  /*9820*/  F2FP.SATFINITE.E5M2.F32.PACK_AB_MERGE_C R33, RZ, R32, RZ ;  /* 0x00000020ff21723e */ /* 0x010fca00048060ff */
[----:B------:R4:W-:Y:S01]  /*9830*/  @!P4 STG.E.U8 desc[UR18][R24.64+0x99], R33 ;  /* 0x000099211800c986 */ /* 0x0009e2000c101112 */
[----:B------:R-:W-:Y:S05]  /*9840*/  @P5 BRA `(.L_x_194) ;  /* 0x0000000000045947 */ /* 0x000fea0003800000 */
[----:B------:R0:W5:Y:S02]  /*9850*/  LDG.E.U8 R23, desc[UR18][R30.64+0x98] ;  /* 0x000098121e177981 */ /* 0x000164000c1e1100 */
.L_x_194:
[----:B------:R-:W-:Y:S05]  /*9860*/  BSYNC B1 ;  /* 0x0000000000017941 */ /* 0x000fea0003800000 */
.L_x_193:
        /* <DEDUP_REMOVED lines=8> */
[----:B------:R-:W-:-:S05]  /*98f0*/  F2FP.SATFINITE.E5M2.F32.PACK_AB_MERGE_C R23, RZ, R23, RZ ;  /* 0x00000017ff17723e */ /* 0x000fca00048060ff */
[----:B------:R0:W-:Y:S01]  /*9900*/  @!P5 STG.E.U8 desc[UR18][R26.64+0x98], R23 ;  /* 0x000098171a00d986 */ /* 0x0001e2000c101112 */
[----:B------:R-:W-:Y:S05]  /*9910*/  @P4 BRA `(.L_x_196) ;  /* 0x0000000000044947 */ /* 0x000fea0003800000 */
[----:B------:R0:W5:Y:S02]  /*9920*/  LDG.E.U8 R22, desc[UR18][R30.64+0x99] ;  /* 0x000099121e167981 */ /* 0x000164000c1e1100 */
.L_x_196:
[----:B------:R-:W-:Y:S05]  /*9930*/  BSYNC B1 ;  /* 0x0000000000017941 */ /* 0x000fea0003800000 */
.L_x_195:
        /* <DEDUP_REMOVED lines=8> */
[----:B0-----:R-:W-:-:S05]  /*99c0*/  F2FP.SATFINITE.E5M2.F32.PACK_AB_MERGE_C R23, RZ, R22, RZ ;  /* 0x00000016ff17723e */ /* 0x001fca00048060ff */
[----:B------:R0:W-:Y:S01]  /*99d0*/  @!P4 STG.E.U8 desc[UR18][R26.64+0x99], R23 ;  /* 0x000099171a00c986 */ /* 0x0001e2000c101112 */
[----:B------:R-:W-:Y:S05]  /*99e0*/  @P5 BRA `(.L_x_198) ;  /* 0x0000000000045947 */ /* 0x000fea0003800000 */
[----:B------:R0:W5:Y:S02]  /*99f0*/  LDG.E.U8 R21, desc[UR18][R28.64+0xa0] ;  /* 0x0000a0121c157981 */ /* 0x000164000c1e1100 */
.L_x_198:
[----:B------:R-:W-:Y:S05]  /*9a00*/  BSYNC B1 ;  /* 0x0000000000017941 */ /* 0x000fea0003800000 */
.L_x_197:
        /* <DEDUP_REMOVED lines=12> */
.L_x_200:
[----:B------:R-:W-:Y:S05]  /*9ad0*/  BSYNC B1 ;  /* 0x0000000000017941 */ /* 0x000fea0003800000 */
.L_x_199:
        /* <DEDUP_REMOVED lines=12> */
.L_x_202:
[----:B------:R-:W-:Y:S05]  /*9ba0*/  BSYNC B1 ;  /* 0x0000000000017941 */ /* 0x000fea0003800000 */
.L_x_201:
        /* <DEDUP_REMOVED lines=12> */
.L_x_204:
[----:B------:R-:W-:Y:S05]  /*9c70*/  BSYNC B1 ;  /* 0x0000000000017941 */ /* 0x000fea0003800000 */
.L_x_203:
        /* <DEDUP_REMOVED lines=12> */
.L_x_206:
[----:B------:R-:W-:Y:S05]  /*9d40*/  BSYNC B1 ;  /* 0x0000000000017941 */ /* 0x000fea0003800000 */
.L_x_205:
        /* <DEDUP_REMOVED lines=12> */
.L_x_208:
[----:B------:R-:W-:Y:S05]  /*9e10*/  BSYNC B1 ;  /* 0x0000000000017941 */ /* 0x000fea0003800000 */
.L_x_207:
        /* <DEDUP_REMOVED lines=12> */
.L_x_210:
[----:B------:R-:W-:Y:S05]  /*9ee0*/  BSYNC B1 ;  /* 0x0000000000017941 */ /* 0x000fea0003800000 */
.L_x_209:
        /* <DEDUP_REMOVED lines=12> */
.L_x_212:
[----:B------:R-:W-:Y:S05]  /*9fb0*/  BSYNC B1 ;  /* 0x0000000000017941 */ /* 0x000fea0003800000 */
.L_x_211:
        /* <DEDUP_REMOVED lines=12> */
.L_x_214:
[----:B------:R-:W-:Y:S05]  /*a080*/  BSYNC B1 ;  /* 0x0000000000017941 */ /* 0x000fea0003800000 */
.L_x_213:
        /* <DEDUP_REMOVED lines=12> */
.L_x_216:
[----:B------:R-:W-:Y:S05]  /*a150*/  BSYNC B1 ;  /* 0x0000000000017941 */ /* 0x000fea0003800000 */
.L_x_215:
        /* <DEDUP_REMOVED lines=12> */
.L_x_218:
[----:B------:R-:W-:Y:S05]  /*a220*/  BSYNC B1 ;  /* 0x0000000000017941 */ /* 0x000fea0003800000 */
.L_x_217:
        /* <DEDUP_REMOVED lines=12> */
.L_x_220:
[----:B------:R-:W-:Y:S05]  /*a2f0*/  BSYNC B1 ;  /* 0x0000000000017941 */ /* 0x000fea0003800000 */
.L_x_219:
        /* <DEDUP_REMOVED lines=12> */
.L_x_222:
[----:B------:R-:W-:Y:S05]  /*a3c0*/  BSYNC B1 ;  /* 0x0000000000017941 */ /* 0x000fea0003800000 */
.L_x_221:
        /* <DEDUP_REMOVED lines=12> */
.L_x_224:
[----:B------:R-:W-:Y:S05]  /*a490*/  BSYNC B1 ;  /* 0x0000000000017941 */ /* 0x000fea0003800000 */
.L_x_223:
        /* <DEDUP_REMOVED lines=12> */
.L_x_226:
[----:B------:R-:W-:Y:S05]  /*a560*/  BSYNC B1 ;  /* 0x0000000000017941 */ /* 0x000fea0003800000 */
.L_x_225:
        /* <DEDUP_REMOVED lines=12> */
.L_x_228:
[----:B------:R-:W-:Y:S05]  /*a630*/  BSYNC B1 ;  /* 0x0000000000017941 */ /* 0x000fea0003800000 */
.L_x_227:
        /* <DEDUP_REMOVED lines=12> */
.L_x_230:
[----:B------:R-:W-:Y:S05]  /*a700*/  BSYNC B1 ;  /* 0x0000000000017941 */ /* 0x000fea0003800000 */
.L_x_229:
        /* <DEDUP_REMOVED lines=12> */
.L_x_232:
[----:B------:R-:W-:Y:S05]  /*a7d0*/  BSYNC B1 ;  /* 0x0000000000017941 */ /* 0x000fea0003800000 */
.L_x_231:
        /* <DEDUP_REMOVED lines=12> */
.L_x_234:
[----:B------:R-:W-:Y:S05]  /*a8a0*/  BSYNC B1 ;  /* 0x0000000000017941 */ /* 0x000fea0003800000 */
.L_x_233:
        /* <DEDUP_REMOVED lines=12> */
.L_x_236:
[----:B------:R-:W-:Y:S05]  /*a970*/  BSYNC B1 ;  /* 0x0000000000017941 */ /* 0x000fea0003800000 */
.L_x_235:
[----:B-----5:R-:W-:Y:S01]  /*a980*/  LOP3.LUT R2, R2, 0xff, RZ, 0xc0, !PT ;  /* 0x000000ff02027812 */ /* 0x020fe200078ec0ff */
[----:B------:R-:W-:Y:S01]  /*a990*/  BSSY B1, `(.L_x_237) ;  /* 0x000000b000017945 */ /* 0x000fe20003800000 */
[----:B------:R-:W-:Y:S02]  /*a9a0*/  ISETP.LT.OR P5, PT, R35, 0xc9, !P1 ;  /* 0x000000c92300780c */ /* 0x000fe40004fa1670 */
[----:B------:R-:W-:-:S05]  /*a9b0*/  F2FP.F16.E5M2.UNPACK_B R2, R2 ;  /* 0x00000002ff02723e */ /* 0x000fca00020004ff */
[----:B------:R-:W-:-:S05]  /*a9c0*/  HADD2.F32 R2, -RZ, R2.H0_H0 ;  /* 0x20000002ff027230 */ /* 0x000fca0000004100 */
[----:B0-----:R-:W-:-:S04]  /*a9d0*/  FMUL R3, R2, UR21 ;  /* 0x0000001502037c20 */ /* 0x001fc80008400000 */
[----:B------:R-:W-:Y:S01]  /*a9e0*/  FFMA R3, R0, UR20, R3 ;  /* 0x0000001400037c23 */ /* 0x000fe20008000003 */
[----:B------:R-:W-:-:S04]  /*a9f0*/  PRMT R0, RZ, 0x7610, R0 ;  /* 0x00007610ff007816 */ /* 0x000fc80000000000 */
[----:B------:R-:W-:-:S05]  /*aa00*/  F2FP.SATFINITE.E5M2.F32.PACK_AB_MERGE_C R3, RZ, R3, RZ ;  /* 0x00000003ff03723e */ /* 0x000fca00048060ff */
[----:B------:R0:W-:Y:S01]  /*aa10*/  @!P4 STG.E.U8 desc[UR18][R26.64+0xc1], R3 ;  /* 0x0000c1031a00c986 */ /* 0x0001e2000c101112 */
[----:B------:R-:W-:Y:S05]  /*aa20*/  @P5 BRA `(.L_x_238) ;  /* 0x0000000000045947 */ /* 0x000fea0003800000 */
[----:B------:R0:W5:Y:S02]  /*aa30*/  LDG.E.U8 R0, desc[UR18][R28.64+0xc8] ;  /* 0x0000c8121c007981 */ /* 0x000164000c1e1100 */
.L_x_238:
[----:B------:R-:W-:Y:S05]  /*aa40*/  BSYNC B1 ;  /* 0x0000000000017941 */ /* 0x000fea0003800000 */
.L_x_237:
[----:B------:R-:W2:Y:S01]  /*aa50*/  LDL.LU R2, [R1] ;  /* 0x0000000001027983 */ /* 0x000ea20000300800 */
[----:B-----5:R-:W-:Y:S01]  /*aa60*/  LOP3.LUT R0, R0, 0xff, RZ, 0xc0, !PT ;  /* 0x000000ff00007812 */ /* 0x020fe200078ec0ff */
[----:B------:R-:W-:Y:S01]  /*aa70*/  BSSY B1, `(.L_x_239) ;  /* 0x000000b000017945 */ /* 0x000fe20003800000 */
[----:B------:R-:W-:Y:S02]  /*aa80*/  ISETP.LT.OR P4, PT, R35, 0xca, !P1 ;  /* 0x000000ca2300780c */ /* 0x000fe40004f81670 */
[----:B------:R-:W-:-:S05]  /*aa90*/  F2FP.F16.E5M2.UNPACK_B R0, R0 ;  /* 0x00000000ff00723e */ /* 0x000fca00020004ff */
[----:B------:R-:W-:-:S05]  /*aaa0*/  HADD2.F32 R0, -RZ, R0.H0_H0 ;  /* 0x20000000ff007230 */ /* 0x000fca0000004100 */
[----:B------:R-:W-:-:S04]  /*aab0*/  FMUL R0, R0, UR21 ;  /* 0x0000001500007c20 */ /* 0x000fc80008400000 */
[----:B--2---:R-:W-:-:S05]  /*aac0*/  FFMA R0, R2, UR20, R0 ;  /* 0x0000001402007c23 */ /* 0x004fca0008000000 */
[----:B0-----:R-:W-:Y:S02]  /*aad0*/  F2FP.SATFINITE.E5M2.F32.PACK_AB_MERGE_C R3, RZ, R0, RZ ;  /* 0x00000000ff03723e */ /* 0x001fe400048060ff */
[----:B------:R-:W-:-:S03]  /*aae0*/  PRMT R0, RZ, 0x7610, R0 ;  /* 0x00007610ff007816 */ /* 0x000fc60000000000 */
[----:B------:R0:W-:Y:S01]  /*aaf0*/  @!P5 STG.E.U8 desc[UR18][R24.64+0xc8], R3 ;  /* 0x0000c8031800d986 */ /* 0x0001e2000c101112 */
[----:B------:R-:W-:Y:S05]  /*ab00*/  @P4 BRA `(.L_x_240) ;  /* 0x0000000000044947 */ /* 0x000fea0003800000 */
[----:B------:R2:W5:Y:S02]  /*ab10*/  LDG.E.U8 R0, desc[UR18][R28.64+0xc9] ;  /* 0x0000c9121c007981 */ /* 0x000564000c1e1100 */
.L_x_240:
[----:B------:R-:W-:Y:S05]  /*ab20*/  BSYNC B1 ;  /* 0x0000000000017941 */ /* 0x000fea0003800000 */
.L_x_239:
[----:B------:R-:W3:Y:S01]  /*ab30*/  LDL.LU R2, [R1+0x4] ;  /* 0x0000040001027983 */ /* 0x000ee20000300800 */
[----:B-----5:R-:W-:Y:S01]  /*ab40*/  LOP3.LUT R0, R0, 0xff, RZ, 0xc0, !PT ;  /* 0x000000ff00007812 */ /* 0x020fe200078ec0ff */
[----:B------:R-:W-:Y:S01]  /*ab50*/  BSSY B1, `(.L_x_241) ;  /* 0x000000b000017945 */ /* 0x000fe20003800000 */
[----:B------:R-:W-:Y:S02]  /*ab60*/  ISETP.LT.OR P5, PT, R35, 0xc9, !P2 ;  /* 0x000000c92300780c */ /* 0x000fe400057a1670 */
[----:B------:R-:W-:-:S05]  /*ab70*/  F2FP.F16.E5M2.UNPACK_B R0, R0 ;  /* 0x00000000ff00723e */ /* 0x000fca00020004ff */
[----:B------:R-:W-:-:S05]  /*ab80*/  HADD2.F32 R0, -RZ, R0.H0_H0 ;  /* 0x20000000ff007230 */ /* 0x000fca0000004100 */
[----:B------:R-:W-:-:S04]  /*ab90*/  FMUL R0, R0, UR21 ;  /* 0x0000001500007c20 */ /* 0x000fc80008400000 */
[----:B---3--:R-:W-:-:S05]  /*aba0*/  FFMA R0, R2, UR20, R0 ;  /* 0x0000001402007c23 */ /* 0x008fca0008000000 */
[----:B0-----:R-:W-:Y:S02]  /*abb0*/  F2FP.SATFINITE.E5M2.F32.PACK_AB_MERGE_C R3, RZ, R0, RZ ;  /* 0x00000000ff03723e */ /* 0x001fe400048060ff */
[----:B------:R-:W-:-:S03]  /*abc0*/  PRMT R0, RZ, 0x7610, R0 ;  /* 0x00007610ff007816 */ /* 0x000fc60000000000 */
[----:B------:R0:W-:Y:S01]  /*abd0*/  @!P4 STG.E.U8 desc[UR18][R24.64+0xc9], R3 ;  /* 0x0000c9031800c986 */ /* 0x0001e2000c101112 */
[----:B------:R-:W-:Y:S05]  /*abe0*/  @P5 BRA `(.L_x_242) ;  /* 0x0000000000045947 */ /* 0x000fea0003800000 */
[----:B------:R3:W5:Y:S02]  /*abf0*/  LDG.E.U8 R0, desc[UR18][R30.64+0xc8] ;  /* 0x0000c8121e007981 */ /* 0x000764000c1e1100 */
.L_x_242:
[----:B------:R-:W-:Y:S05]  /*ac00*/  BSYNC B1 ;  /* 0x0000000000017941 */ /* 0x000fea0003800000 */
.L_x_241:
[----:B------:R-:W2:Y:S01]  /*ac10*/  LDL.LU R2, [R1+0x8] ;  /* 0x0000080001027983 */ /* 0x000ea20000300800 */
        /* <DEDUP_REMOVED lines=12> */
.L_x_244:
[----:B------:R-:W-:Y:S05]  /*ace0*/  BSYNC B1 ;  /* 0x0000000000017941 */ /* 0x000fea0003800000 */
.L_x_243:
        /* <DEDUP_REMOVED lines=13> */
.L_x_246:
[----:B------:R-:W-:Y:S05]  /*adc0*/  BSYNC B1 ;  /* 0x0000000000017941 */ /* 0x000fea0003800000 */
.L_x_245:
        /* <DEDUP_REMOVED lines=13> */
.L_x_248:
[----:B------:R-:W-:Y:S05]  /*aea0*/  BSYNC B1 ;  /* 0x0000000000017941 */ /* 0x000fea0003800000 */
.L_x_247:
        /* <DEDUP_REMOVED lines=13> */
.L_x_250:
[----:B------:R-:W-:Y:S05]  /*af80*/  BSYNC B1 ;  /* 0x0000000000017941 */ /* 0x000fea0003800000 */
.L_x_249:
        /* <DEDUP_REMOVED lines=13> */
.L_x_252:
[----:B------:R-:W-:Y:S05]  /*b060*/  BSYNC B1 ;  /* 0x0000000000017941 */ /* 0x000fea0003800000 */
.L_x_251:
        /* <DEDUP_REMOVED lines=13> */
.L_x_254:
[----:B------:R-:W-:Y:S05]  /*b140*/  BSYNC B1 ;  /* 0x0000000000017941 */ /* 0x000fea0003800000 */
.L_x_253:
        /* <DEDUP_REMOVED lines=13> */
.L_x_256:
[----:B------:R-:W-:Y:S05]  /*b220*/  BSYNC B1 ;  /* 0x0000000000017941 */ /* 0x000fea0003800000 */
.L_x_255:
        /* <DEDUP_REMOVED lines=13> */
.L_x_258:
[----:B------:R-:W-:Y:S05]  /*b300*/  BSYNC B1 ;  /* 0x0000000000017941 */ /* 0x000fea0003800000 */
.L_x_257:
        /* <DEDUP_REMOVED lines=13> */
.L_x_260:
[----:B------:R-:W-:Y:S05]  /*b3e0*/  BSYNC B1 ;  /* 0x0000000000017941 */ /* 0x000fea0003800000 */
.L_x_259:
        /* <DEDUP_REMOVED lines=13> */
.L_x_262:
[----:B------:R-:W-:Y:S05]  /*b4c0*/  BSYNC B1 ;  /* 0x0000000000017941 */ /* 0x000fea0003800000 */
.L_x_261:
        /* <DEDUP_REMOVED lines=13> */
.L_x_264:
[----:B------:R-:W-:Y:S05]  /*b5a0*/  BSYNC B1 ;  /* 0x0000000000017941 */ /* 0x000fea0003800000 */
.L_x_263:
        /* <DEDUP_REMOVED lines=13> */
.L_x_266:
[----:B------:R-:W-:Y:S05]  /*b680*/  BSYNC B1 ;  /* 0x0000000000017941 */ /* 0x000fea0003800000 */
.L_x_265:
        /* <DEDUP_REMOVED lines=13> */
.L_x_268:
[----:B------:R-:W-:Y:S05]  /*b760*/  BSYNC B1 ;  /* 0x0000000000017941 */ /* 0x000fea0003800000 */
.L_x_267:
        /* <DEDUP_REMOVED lines=13> */
.L_x_270:
[----:B------:R-:W-:Y:S05]  /*b840*/  BSYNC B1 ;  /* 0x0000000000017941 */ /* 0x000fea0003800000 */
.L_x_269:
        /* <DEDUP_REMOVED lines=13> */
.L_x_272:
[----:B------:R-:W-:Y:S05]  /*b920*/  BSYNC B1 ;  /* 0x0000000000017941 */ /* 0x000fea0003800000 */
.L_x_271:
        /* <DEDUP_REMOVED lines=13> */
.L_x_274:
[----:B------:R-:W-:Y:S05]  /*ba00*/  BSYNC B1 ;  /* 0x0000000000017941 */ /* 0x000fea0003800000 */
.L_x_273:
        /* <DEDUP_REMOVED lines=13> */
.L_x_276:
[----:B------:R-:W-:Y:S05]  /*bae0*/  BSYNC B1 ;  /* 0x0000000000017941 */ /* 0x000fea0003800000 */
.L_x_275:
        /* <DEDUP_REMOVED lines=13> */
.L_x_278:
[----:B------:R-:W-:Y:S05]  /*bbc0*/  BSYNC B1 ;  /* 0x0000000000017941 */ /* 0x000fea0003800000 */
.L_x_277:
        /* <DEDUP_REMOVED lines=13> */
.L_x_280:
[----:B------:R-:W-:Y:S05]  /*bca0*/  BSYNC B1 ;  /* 0x0000000000017941 */ /* 0x000fea0003800000 */
.L_x_279:
        /* <DEDUP_REMOVED lines=13> */
.L_x_282:
[----:B------:R-:W-:Y:S05]  /*bd80*/  BSYNC B1 ;  /* 0x0000000000017941 */ /* 0x000fea0003800000 */
.L_x_281:
        /* <DEDUP_REMOVED lines=13> */
.L_x_284:
[----:B------:R-:W-:Y:S05]  /*be60*/  BSYNC B1 ;  /* 0x0000000000017941 */ /* 0x000fea0003800000 */
.L_x_283:
        /* <DEDUP_REMOVED lines=13> */
.L_x_286:
[----:B------:R-:W-:Y:S05]  /*bf40*/  BSYNC B1 ;  /* 0x0000000000017941 */ /* 0x000fea0003800000 */
.L_x_285:
        /* <DEDUP_REMOVED lines=13> */
.L_x_288:
[----:B------:R-:W-:Y:S05]  /*c020*/  BSYNC B1 ;  /* 0x0000000000017941 */ /* 0x000fea0003800000 */
.L_x_287:
        /* <DEDUP_REMOVED lines=13> */
.L_x_290:
[----:B------:R-:W-:Y:S05]  /*c100*/  BSYNC B1 ;  /* 0x0000000000017941 */ /* 0x000fea0003800000 */
.L_x_289:
        /* <DEDUP_REMOVED lines=13> */
.L_x_292:
[----:B------:R-:W-:Y:S05]  /*c1e0*/  BSYNC B1 ;  /* 0x0000000000017941 */ /* 0x000fea0003800000 */
.L_x_291:
[----:B------:R-:W-:Y:S05]  /*c1f0*/  @P2 BRA `(.L_x_293) ;  /* 0x00000020009c2947 */ /* 0x000fea0003800000 */
[----:B------:R-:W2:Y:S01]  /*c200*/  LDL.LU R2, [R1+0x6c] ;  /* 0x00006c0001027983 */ /* 0x000ea20000300800 */
[----:B-----5:R-:W-:-:S04]  /*c210*/  LOP3.LUT R0, R0, 0xff, RZ, 0xc0, !PT ;  /* 0x000000ff00007812 */ /* 0x020fc800078ec0ff */
[----:B------:R-:W-:-:S05]  /*c220*/  F2FP.F16.E5M2.UNPACK_B R0, R0 ;  /* 0x00000000ff00723e */ /* 0x000fca00020004ff */
[----:B------:R-:W-:-:S05]  /*c230*/  HADD2.F32 R0, -RZ, R0.H0_H0 ;  /* 0x20000000ff007230 */ /* 0x000fca0000004100 */
[----:B------:R-:W-:-:S04]  /*c240*/  FMUL R0, R0, UR21 ;  /* 0x0000001500007c20 */ /* 0x000fc80008400000 */
[----:B--2---:R-:W-:-:S05]  /*c250*/  FFMA R0, R2, UR20, R0 ;  /* 0x0000001402007c23 */ /* 0x004fca0008000000 */
[----:B0-----:R-:W-:-:S05]  /*c260*/  F2FP.SATFINITE.E5M2.F32.PACK_AB_MERGE_C R3, RZ, R0, RZ ;  /* 0x00000000ff03723e */ /* 0x001fca00048060ff */
[----:B------:R0:W-:Y:S01]  /*c270*/  STG.E.U8 desc[UR18][R26.64+0xf9], R3 ;  /* 0x0000f9031a007986 */ /* 0x0001e2000c101112 */
[----:B------:R-:W-:Y:S05]  /*c280*/  BRA `(.L_x_293) ;  /* 0x0000002000787947 */ /* 0x000fea0003800000 */
.L_x_36:
[----:B------:R-:W-:Y:S01]  /*c290*/  ISETP.GE.AND P2, PT, R38, 0x1, PT ;  /* 0x000000012600780c */ /* 0x000fe20003f46270 */
[----:B------:R-:W-:Y:S01]  /*c2a0*/  FMUL R228, R228, UR20 ;  /* 0x00000014e4e47c20 */ /* 0x000fe20008400000 */
[----:B------:R-:W-:Y:S01]  /*c2b0*/  ISETP.GE.AND P1, PT, R38, 0x9, PT ;  /* 0x000000092600780c */ /* 0x000fe20003f26270 */
[----:B------:R-:W-:Y:S01]  /*c2c0*/  FMUL R227, R227, UR20 ;  /* 0x00000014e3e37c20 */ /* 0x000fe20008400000 */
[C---:B------:R-:W-:Y:S01]  /*c2d0*/  ISETP.LT.OR P4, PT, R35.reuse, 0x1, !P2 ;  /* 0x000000012300780c */ /* 0x040fe20005781670 */
[----:B------:R-:W-:Y:S01]  /*c2e0*/  FMUL R226, R226, UR20 ;  /* 0x00000014e2e27c20 */ /* 0x000fe20008400000 */
[C---:B------:R-:W-:Y:S02]  /*c2f0*/  ISETP.LT.OR P5, PT, R35.reuse, 0x2, !P2 ;  /* 0x000000022300780c */ /* 0x040fe400057a1670 */
[----:B------:R-:W-:Y:S02]  /*c300*/  ISETP.LT.OR P6, PT, R35, 0x1, !P1 ;  /* 0x000000012300780c */ /* 0x000fe40004fc1670 */
[----:B------:R-:W-:-:S02]  /*c310*/  F2FP.SATFINITE.E5M2.F32.PACK_AB_MERGE_C R29, RZ, R228, RZ ;  /* 0x000000e4ff1d723e */ /* 0x000fc400048060ff */
[----:B------:R-:W-:Y:S02]  /*c320*/  F2FP.SATFINITE.E5M2.F32.PACK_AB_MERGE_C R227, RZ, R227, RZ ;  /* 0x000000e3ffe3723e */ /* 0x000fe400048060ff */
[----:B------:R-:W-:Y:S01]  /*c330*/  F2FP.SATFINITE.E5M2.F32.PACK_AB_MERGE_C R31, RZ, R226, RZ ;  /* 0x000000e2ff1f723e */ /* 0x000fe200048060ff */
[----:B------:R-:W-:Y:S01]  /*c340*/  FMUL R225, R225, UR20 ;  /* 0x00000014e1e17c20 */ /* 0x000fe20008400000 */
[----:B------:R-:W-:Y:S01]  /*c350*/  FMUL R224, R224, UR20 ;  /* 0x00000014e0e07c20 */ /* 0x000fe20008400000 */
[----:B------:R0:W-:Y:S01]  /*c360*/  @!P4 STG.E.U8 desc[UR18][R24.64], R29 ;  /* 0x0000001d1800c986 */ /* 0x0001e2000c101112 */
[----:B------:R-:W-:-:S03]  /*c370*/  ISETP.LT.OR P4, PT, R35, 0x2, !P1 ;  /* 0x000000022300780c */ /* 0x000fc60004f81670 */
[----:B------:R-:W-:Y:S01]  /*c380*/  @!P5 STG.E.U8 desc[UR18][R24.64+0x1], R227 ;  /* 0x000001e31800d986 */ /* 0x000fe2000c101112 */
[----:B------:R-:W-:-:S03]  /*c390*/  ISETP.LT.OR P5, PT, R35, 0x9, !P2 ;  /* 0x000000092300780c */ /* 0x000fc600057a1670 */
[----:B------:R1:W-:Y:S01]  /*c3a0*/  @!P6 STG.E.U8 desc[UR18][R26.64], R31 ;  /* 0x0000001f1a00e986 */ /* 0x0003e2000c101112 */
[----:B------:R-:W-:Y:S01]  /*c3b0*/  ISETP.LT.OR P6, PT, R35, 0xa, !P2 ;  /* 0x0000000a2300780c */ /* 0x000fe200057c1670 */
[----:B------:R-:W-:Y:S01]  /*c3c0*/  FMUL R223, R223, UR20 ;  /* 0x00000014dfdf7c20 */ /* 0x000fe20008400000 */
[----:B------:R-:W-:Y:S01]  /*c3d0*/  F2FP.SATFINITE.E5M2.F32.PACK_AB_MERGE_C R225, RZ, R225, RZ ;  /* 0x000000e1ffe1723e */ /* 0x000fe200048060ff */
[----:B------:R-:W-:Y:S01]  /*c3e0*/  FMUL R221, R221, UR20 ;  /* 0x00000014dddd7c20 */ /* 0x000fe20008400000 */
[----:B------:R-:W-:Y:S01]  /*c3f0*/  F2FP.SATFINITE.E5M2.F32.PACK_AB_MERGE_C R33, RZ, R224, RZ ;  /* 0x000000e0ff21723e */ /* 0x000fe200048060ff */
[----:B------:R-:W-:Y:S01]  /*c400*/  FMUL R222, R222, UR20 ;  /* 0x00000014dede7c20 */ /* 0x000fe20008400000 */
[----:B------:R-:W-:Y:S01]  /*c410*/  F2FP.SATFINITE.E5M2.F32.PACK_AB_MERGE_C R223, RZ, R223, RZ ;  /* 0x000000dfffdf723e */ /* 0x000fe200048060ff */
[----:B------:R-:W-:Y:S04]  /*c420*/  @!P4 STG.E.U8 desc[UR18][R26.64+0x1], R225 ;  /* 0x000001e11a00c986 */ /* 0x000fe8000c101112 */
[----:B------:R2:W-:Y:S01]  /*c430*/  @!P5 STG.E.U8 desc[UR18][R24.64+0x8], R33 ;  /* 0x000008211800d986 */ /* 0x0005e2000c101112 */
[----:B------:R-:W-:-:S02]  /*c440*/  ISETP.LT.OR P5, PT, R35, 0xa, !P1 ;  /* 0x0000000a2300780c */ /* 0x000fc40004fa1670 */
[C---:B------:R-:W-:Y:S01]  /*c450*/  ISETP.LT.OR P4, PT, R35.reuse, 0x9, !P1 ;  /* 0x000000092300780c */ /* 0x040fe20004f81670 */
[----:B------:R-:W-:Y:S01]  /*c460*/  @!P6 STG.E.U8 desc[UR18][R24.64+0x9], R223 ;  /* 0x000009df1800e986 */ /* 0x000fe2000c101112 */
[----:B------:R-:W-:Y:S01]  /*c470*/  ISETP.LT.OR P6, PT, R35, 0x11, !P2 ;  /* 0x000000112300780c */ /* 0x000fe200057c1670 */
[----:B------:R-:W-:Y:S01]  /*c480*/  FMUL R220, R220, UR20 ;  /* 0x00000014dcdc7c20 */ /* 0x000fe20008400000 */
[----:B------:R-:W-:Y:S01]  /*c490*/  F2FP.SATFINITE.E5M2.F32.PACK_AB_MERGE_C R221, RZ, R221, RZ ;  /* 0x000000ddffdd723e */ /* 0x000fe200048060ff */
[----:B------:R-:W-:Y:S01]  /*c4a0*/  FMUL R219, R219, UR20 ;  /* 0x00000014dbdb7c20 */ /* 0x000fe20008400000 */
[----:B0-----:R-:W-:Y:S01]  /*c4b0*/  F2FP.SATFINITE.E5M2.F32.PACK_AB_MERGE_C R29, RZ, R222, RZ ;  /* 0x000000deff1d723e */ /* 0x001fe200048060ff */
[----:B------:R-:W-:Y:S01]  /*c4c0*/  FMUL R218, R218, UR20 ;  /* 0x00000014dada7c20 */ /* 0x000fe20008400000 */
[----:B-1----:R-:W-:Y:S01]  /*c4d0*/  F2FP.SATFINITE.E5M2.F32.PACK_AB_MERGE_C R31, RZ, R220, RZ ;  /* 0x000000dcff1f723e */ /* 0x002fe200048060ff */
[----:B------:R-:W-:Y:S01]  /*c4e0*/  FMUL R217, R217, UR20 ;  /* 0x00000014d9d97c20 */ /* 0x000fe20008400000 */
[----:B------:R-:W-:Y:S01]  /*c4f0*/  FMUL R215, R215, UR20 ;  /* 0x00000014d7d77c20 */ /* 0x000fe20008400000 */
[----:B------:R-:W-:Y:S01]  /*c500*/  @!P5 STG.E.U8 desc[UR18][R26.64+0x9], R221 ;  /* 0x000009dd1a00d986 */ /* 0x000fe2000c101112 */
[----:B------:R-:W-:-:S03]  /*c510*/  ISETP.LT.OR P5, PT, R35, 0x12, !P2 ;  /* 0x000000122300780c */ /* 0x000fc600057a1670 */
[----:B------:R0:W-:Y:S01]  /*c520*/  @!P4 STG.E.U8 desc[UR18][R26.64+0x8], R29 ;  /* 0x0000081d1a00c986 */ /* 0x0001e2000c101112 */
[----:B------:R-:W-:-:S03]  /*c530*/  ISETP.LT.OR P4, PT, R35, 0x11, !P1 ;  /* 0x000000112300780c */ /* 0x000fc60004f81670 */
[----:B------:R1:W-:Y:S01]  /*c540*/  @!P6 STG.E.U8 desc[UR18][R24.64+0x10], R31 ;  /* 0x0000101f1800e986 */ /* 0x0003e2000c101112 */
[C---:B------:R-:W-:Y:S02]  /*c550*/  ISETP.LT.OR P6, PT, R35.reuse, 0x12, !P1 ;  /* 0x000000122300780c */ /* 0x040fe40004fc1670 */
[----:B------:R-:W-:Y:S01]  /*c560*/  F2FP.SATFINITE.E5M2.F32.PACK_AB_MERGE_C R219, RZ, R219, RZ ;  /* 0x000000dbffdb723e */ /* 0x000fe200048060ff */
[----:B------:R-:W-:Y:S01]  /*c570*/  FMUL R216, R216, UR20 ;  /* 0x00000014d8d87c20 */ /* 0x000fe20008400000 */
[----:B--2---:R-:W-:Y:S01]  /*c580*/  F2FP.SATFINITE.E5M2.F32.PACK_AB_MERGE_C R33, RZ, R218, RZ ;  /* 0x000000daff21723e */ /* 0x004fe200048060ff */
[----:B------:R-:W-:Y:S01]  /*c590*/  FMUL R214, R214, UR20 ;  /* 0x00000014d6d67c20 */ /* 0x000fe20008400000 */
[----:B------:R-:W-:Y:S01]  /*c5a0*/  F2FP.SATFINITE.E5M2.F32.PACK_AB_MERGE_C R217, RZ, R217, RZ ;  /* 0x000000d9ffd9723e */ /* 0x000fe200048060ff */
[----:B------:R-:W-:Y:S01]  /*c5b0*/  @!P5 STG.E.U8 desc[UR18][R24.64+0x11], R219 ;  /* 0x000011db1800d986 */ /* 0x000fe2000c101112 */
[----:B------:R-:W-:-:S03]  /*c5c0*/  ISETP.LT.OR P5, PT, R35, 0x1a, !P2 ;  /* 0x0000001a2300780c */ /* 0x000fc600057a1670 */
[----:B------:R2:W-:Y:S01]  /*c5d0*/  @!P4 STG.E.U8 desc[UR18][R26.64+0x10], R33 ;  /* 0x000010211a00c986 */ /* 0x0005e2000c101112 */
[----:B------:R-:W-:-:S03]  /*c5e0*/  ISETP.LT.OR P4, PT, R35, 0x19, !P2 ;  /* 0x000000192300780c */ /* 0x000fc60005781670 */
[----:B------:R-:W-:Y:S01]  /*c5f0*/  @!P6 STG.E.U8 desc[UR18][R26.64+0x11], R217 ;  /* 0x000011d91a00e986 */ /* 0x000fe2000c101112 */
[----:B------:R-:W-:Y:S02]  /*c600*/  ISETP.LT.OR P6, PT, R35, 0x19, !P1 ;  /* 0x000000192300780c */ /* 0x000fe40004fc1670 */
[----:B------:R-:W-:Y:S01]  /*c610*/  F2FP.SATFINITE.E5M2.F32.PACK_AB_MERGE_C R215, RZ, R215, RZ ;  /* 0x000000d7ffd7723e */ /* 0x000fe200048060ff */
[----:B------:R-:W-:Y:S01]  /*c620*/  FMUL R213, R213, UR20 ;  /* 0x00000014d5d57c20 */ /* 0x000fe20008400000 */
[----:B0-----:R-:W-:Y:S01]  /*c630*/  F2FP.SATFINITE.E5M2.F32.PACK_AB_MERGE_C R29, RZ, R216, RZ ;  /* 0x000000d8ff1d723e */ /* 0x001fe200048060ff */
[----:B------:R-:W-:Y:S01]  /*c640*/  FMUL R212, R212, UR20 ;  /* 0x00000014d4d47c20 */ /* 0x000fe20008400000 */
[----:B-1----:R-:W-:Y:S01]  /*c650*/  F2FP.SATFINITE.E5M2.F32.PACK_AB_MERGE_C R31, RZ, R214, RZ ;  /* 0x000000d6ff1f723e */ /* 0x002fe200048060ff */
[----:B------:R-:W-:Y:S01]  /*c660*/  @!P5 STG.E.U8 desc[UR18][R24.64+0x19], R215 ;  /* 0x000019d71800d986 */ /* 0x000fe2000c101112 */
[----:B------:R-:W-:-:S03]  /*c670*/  ISETP.LT.OR P5, PT, R35, 0x1a, !P1 ;  /* 0x0000001a2300780c */ /* 0x000fc60004fa1670 */
[----:B------:R0:W-:Y:S01]  /*c680*/  @!P4 STG.E.U8 desc[UR18][R24.64+0x18], R29 ;  /* 0x0000181d1800c986 */ /* 0x0001e2000c101112 */
[----:B------:R-:W-:-:S03]  /*c690*/  ISETP.LT.OR P4, PT, R35, 0x21, !P2 ;  /* 0x000000212300780c */ /* 0x000fc60005781670 */
[----:B------:R1:W-:Y:S01]  /*c6a0*/  @!P6 STG.E.U8 desc[UR18][R26.64+0x18], R31 ;  /* 0x0000181f1a00e986 */ /* 0x0003e2000c101112 */
[----:B------:R-:W-:Y:S01]  /*c6b0*/  ISETP.LT.OR P6, PT, R35, 0x22, !P2 ;  /* 0x000000222300780c */ /* 0x000fe200057c1670 */
[----:B------:R-:W-:Y:S01]  /*c6c0*/  FMUL R211, R211, UR20 ;  /* 0x00000014d3d37c20 */ /* 0x000fe20008400000 */
        /* <DEDUP_REMOVED lines=51> */
[----:B------:R-:W2:Y:S01]  /*ca00*/  LDL.LU R226, [R1+0xc] ;  /* 0x00000c0001e27983 */ /* 0x000ea20000300800 */
[----:B------:R-:W-:-:S03]  /*ca10*/  F2FP.SATFINITE.E5M2.F32.PACK_AB_MERGE_C R199, RZ, R199, RZ ;  /* 0x000000c7ffc7723e */ /* 0x000fc600048060ff */
[----:B------:R-:W-:Y:S01]  /*ca20*/  @!P5 STG.E.U8 desc[UR18][R26.64+0x31], R201 ;  /* 0x000031c91a00d986 */ /* 0x000fe2000c101112 */
[----:B------:R-:W-:-:S03]  /*ca30*/  ISETP.LT.OR P5, PT, R35, 0x3a, !P1 ;  /* 0x0000003a2300780c */ /* 0x000fc60004fa1670 */
[----:B------:R3:W-:Y:S01]  /*ca40*/  @!P4 STG.E.U8 desc[UR18][R24.64+0x38], R33 ;  /* 0x000038211800c986 */ /* 0x0007e2000c101112 */
[----:B------:R-:W-:-:S03]  /*ca50*/  ISETP.LT.OR P4, PT, R35, 0x39, !P1 ;  /* 0x000000392300780c */ /* 0x000fc60004f81670 */
[----:B------:R-:W-:Y:S01]  /*ca60*/  @!P6 STG.E.U8 desc[UR18][R24.64+0x39], R199 ;  /* 0x000039c71800e986 */ /* 0x000fe2000c101112 */
[----:B------:R-:W-:Y:S01]  /*ca70*/  ISETP.LT.OR P6, PT, R35, 0x41, !P2 ;  /* 0x000000412300780c */ /* 0x000fe200057c1670 */
[----:B------:R-:W-:Y:S01]  /*ca80*/  FMUL R198, R198, UR20 ;  /* 0x00000014c6c67c20 */ /* 0x000fe20008400000 */
[----:B------:R-:W-:Y:S01]  /*ca90*/  FMUL R196, R196, UR20 ;  /* 0x00000014c4c47c20 */ /* 0x000fe20008400000 */
[----:B------:R-:W4:Y:S01]  /*caa0*/  LDL.LU R227, [R1+0x8] ;  /* 0x0000080001e37983 */ /* 0x000f220000300800 */
[----:B------:R-:W-:-:S03]  /*cab0*/  F2FP.SATFINITE.E5M2.F32.PACK_AB_MERGE_C R197, RZ, R197, RZ ;  /* 0x000000c5ffc5723e */ /* 0x000fc600048060ff */
[----:B------:R-:W2:Y:S01]  /*cac0*/  LDL.LU R224, [R1+0x4] ;  /* 0x0000040001e07983 */ /* 0x000ea20000300800 */
[----:B0-----:R-:W-:-:S03]  /*cad0*/  F2FP.SATFINITE.E5M2.F32.PACK_AB_MERGE_C R29, RZ, R198, RZ ;  /* 0x000000c6ff1d723e */ /* 0x001fc600048060ff */
[----:B------:R-:W4:Y:S01]  /*cae0*/  LDL.LU R225, [R1] ;  /* 0x0000000001e17983 */ /* 0x000f220000300800 */
[----:B-1----:R-:W-:-:S03]  /*caf0*/  F2FP.SATFINITE.E5M2.F32.PACK_AB_MERGE_C R31, RZ, R196, RZ ;  /* 0x000000c4ff1f723e */ /* 0x002fc600048060ff */
[----:B------:R-:W-:Y:S01]  /*cb00*/  @!P5 STG.E.U8 desc[UR18][R26.64+0x39], R197 ;  /* 0x000039c51a00d986 */ /* 0x000fe2000c101112 */
[----:B------:R-:W-:Y:S01]  /*cb10*/  ISETP.LT.OR P5, PT, R35, 0x42, !P2 ;  /* 0x000000422300780c */ /* 0x000fe200057a1670 */
[----:B------:R-:W-:Y:S02]  /*cb20*/  FMUL R195, R195, UR20 ;  /* 0x00000014c3c37c20 */ /* 0x000fe40008400000 */
[----:B------:R0:W-:Y:S01]  /*cb30*/  @!P4 STG.E.U8 desc[UR18][R26.64+0x38], R29 ;  /* 0x0000381d1a00c986 */ /* 0x0001e2000c101112 */
[----:B------:R-:W-:-:S03]  /*cb40*/  ISETP.LT.OR P4, PT, R35, 0x41, !P1 ;  /* 0x000000412300780c */ /* 0x000fc60004f81670 */
[----:B------:R1:W-:Y:S01]  /*cb50*/  @!P6 STG.E.U8 desc[UR18][R24.64+0x40], R31 ;  /* 0x0000401f1800e986 */ /* 0x0003e2000c101112 */
[----:B------:R-:W-:Y:S01]  /*cb60*/  ISETP.LT.OR P6, PT, R35, 0x42, !P1 ;  /* 0x000000422300780c */ /* 0x000fe20004fc1670 */
[----:B------:R-:W-:Y:S01]  /*cb70*/  FMUL R194, R194, UR20 ;  /* 0x00000014c2c27c20 */ /* 0x000fe20008400000 */
[----:B------:R-:W-:Y:S01]  /*cb80*/  FMUL R193, R193, UR20 ;  /* 0x00000014c1c17c20 */ /* 0x000fe20008400000 */
[----:B------:R-:W-:Y:S01]  /*cb90*/  F2FP.SATFINITE.E5M2.F32.PACK_AB_MERGE_C R195, RZ, R195, RZ ;  /* 0x000000c3ffc3723e */ /* 0x000fe200048060ff */
[----:B------:R-:W-:Y:S01]  /*cba0*/  FMUL R191, R191, UR20 ;  /* 0x00000014bfbf7c20 */ /* 0x000fe20008400000 */
[----:B------:R-:W-:Y:S01]  /*cbb0*/  FMUL R192, R192, UR20 ;  /* 0x00000014c0c07c20 */ /* 0x000fe20008400000 */
[----:B---3--:R-:W-:Y:S01]  /*cbc0*/  F2FP.SATFINITE.E5M2.F32.PACK_AB_MERGE_C R33, RZ, R194, RZ ;  /* 0x000000c2ff21723e */ /* 0x008fe200048060ff */
        /* <DEDUP_REMOVED lines=178> */
[----:B0-----:R-:W-:Y:S01]  /*d6f0*/  F2FP.SATFINITE.E5M2.F32.PACK_AB_MERGE_C R29, RZ, R22, RZ ;  /* 0x00000016ff1d723e */ /* 0x001fe200048060ff */
[----:B------:R-:W-:Y:S01]  /*d700*/  FMUL R18, R18, UR20 ;  /* 0x0000001412127c20 */ /* 0x000fe20008400000 */
[----:B-1----:R-:W-:Y:S01]  /*d710*/  F2FP.SATFINITE.E5M2.F32.PACK_AB_MERGE_C R31, RZ, R20, RZ ;  /* 0x00000014ff1f723e */ /* 0x002fe200048060ff */
[----:B------:R0:W-:Y:S01]  /*d720*/  @!P5 STG.E.U8 desc[UR18][R26.64+0x99], R21 ;  /* 0x000099151a00d986 */ /* 0x0001e2000c101112 */
[----:B------:R-:W-:-:S03]  /*d730*/  ISETP.LT.OR P5, PT, R35, 0xa2, !P2 ;  /* 0x000000a22300780c */ /* 0x000fc600057a1670 */
[----:B------:R-:W-:Y:S01]  /*d740*/  @!P4 STG.E.U8 desc[UR18][R26.64+0x98], R29 ;  /* 0x0000981d1a00c986 */ /* 0x000fe2000c101112 */
[----:B------:R-:W-:-:S03]  /*d750*/  ISETP.LT.OR P4, PT, R35, 0xa1, !P1 ;  /* 0x000000a12300780c */ /* 0x000fc60004f81670 */
[----:B------:R-:W-:Y:S01]  /*d760*/  @!P6 STG.E.U8 desc[UR18][R24.64+0xa0], R31 ;  /* 0x0000a01f1800e986 */ /* 0x000fe2000c101112 */
[----:B------:R-:W-:Y:S01]  /*d770*/  ISETP.LT.OR P6, PT, R35, 0xa2, !P1 ;  /* 0x000000a22300780c */ /* 0x000fe20004fc1670 */
[----:B------:R-:W-:Y:S01]  /*d780*/  FMUL R17, R17, UR20 ;  /* 0x0000001411117c20 */ /* 0x000fe20008400000 */
[----:B------:R-:W-:Y:S01]  /*d790*/  F2FP.SATFINITE.E5M2.F32.PACK_AB_MERGE_C R19, RZ, R19, RZ ;  /* 0x00000013ff13723e */ /* 0x000fe200048060ff */
[----:B------:R-:W-:Y:S01]  /*d7a0*/  FMUL R15, R15, UR20 ;  /* 0x000000140f0f7c20 */ /* 0x000fe20008400000 */
[----:B---3--:R-:W-:Y:S01]  /*d7b0*/  F2FP.SATFINITE.E5M2.F32.PACK_AB_MERGE_C R23, RZ, R18, RZ ;  /* 0x00000012ff17723e */ /* 0x008fe200048060ff */
[----:B------:R-:W-:Y:S01]  /*d7c0*/  FMUL R16, R16, UR20 ;  /* 0x0000001410107c20 */ /* 0x000fe20008400000 */
[----:B------:R-:W-:Y:S01]  /*d7d0*/  F2FP.SATFINITE.E5M2.F32.PACK_AB_MERGE_C R17, RZ, R17, RZ ;  /* 0x00000011ff11723e */ /* 0x000fe200048060ff */
        /* <DEDUP_REMOVED lines=34> */
[----:B------:R-:W2:Y:S01]  /*da00*/  LDL.LU R223, [R1+0x14] ;  /* 0x0000140001df7983 */ /* 0x000ea20000300800 */
[----:B-1----:R-:W-:-:S03]  /*da10*/  F2FP.SATFINITE.E5M2.F32.PACK_AB_MERGE_C R13, RZ, R8, RZ ;  /* 0x00000008ff0d723e */ /* 0x002fc600048060ff */
        /* <DEDUP_REMOVED lines=8> */
[----:B------:R-:W2:Y:S01]  /*daa0*/  LDL.LU R222, [R1+0x10] ;  /* 0x0000100001de7983 */ /* 0x000ea20000300800 */
[----:B------:R-:W-:Y:S01]  /*dab0*/  FMUL R6, R6, UR20 ;  /* 0x0000001406067c20 */ /* 0x000fe20008400000 */
[----:B-----5:R-:W-:Y:S01]  /*dac0*/  FMUL R2, R2, UR20 ;  /* 0x0000001402027c20 */ /* 0x020fe20008400000 */
[----:B------:R-:W-:Y:S01]  /*dad0*/  F2FP.SATFINITE.E5M2.F32.PACK_AB_MERGE_C R5, RZ, R5, RZ ;  /* 0x00000005ff05723e */ /* 0x000fe200048060ff */
[----:B------:R1:W-:Y:S01]  /*dae0*/  @!P5 STG.E.U8 desc[UR18][R24.64+0xb9], R7 ;  /* 0x0000b9071800d986 */ /* 0x0003e2000c101112 */
[----:B------:R-:W-:Y:S01]  /*daf0*/  FMUL R3, R3, UR20 ;  /* 0x0000001403037c20 */ /* 0x000fe20008400000 */
[----:B---3--:R-:W-:Y:S01]  /*db00*/  F2FP.SATFINITE.E5M2.F32.PACK_AB_MERGE_C R11, RZ, R6, RZ ;  /* 0x00000006ff0b723e */ /* 0x008fe200048060ff */
[----:B------:R-:W-:Y:S01]  /*db10*/  FMUL R0, R0, UR20 ;  /* 0x0000001400007c20 */ /* 0x000fe20008400000 */
[----:B------:R-:W3:Y:S01]  /*db20*/  LDL.LU R221, [R1+0x18] ;  /* 0x0000180001dd7983 */ /* 0x000ee20000300800 */
[----:B------:R-:W-:Y:S01]  /*db30*/  ISETP.LT.OR P5, PT, R35, 0xc2, !P2 ;  /* 0x000000c22300780c */ /* 0x000fe200057a1670 */
[----:B------:R-:W-:Y:S01]  /*db40*/  FMUL R4, R4, UR20 ;  /* 0x0000001404047c20 */ /* 0x000fe20008400000 */
[----:B0-----:R-:W-:Y:S01]  /*db50*/  F2FP.SATFINITE.E5M2.F32.PACK_AB_MERGE_C R13, RZ, R3, RZ ;  /* 0x00000003ff0d723e */ /* 0x001fe200048060ff */
[----:B------:R0:W-:Y:S01]  /*db60*/  @!P6 STG.E.U8 desc[UR18][R26.64+0xb9], R5 ;  /* 0x0000b9051a00e986 */ /* 0x0001e2000c101112 */
[----:B-1----:R-:W-:Y:S01]  /*db70*/  F2FP.SATFINITE.E5M2.F32.PACK_AB_MERGE_C R7, RZ, R2, RZ ;  /* 0x00000002ff07723e */ /* 0x002fe200048060ff */
[----:B----4-:R-:W-:-:S02]  /*db80*/  FMUL R2, R225, UR20 ;  /* 0x00000014e1027c20 */ /* 0x010fc40008400000 */
[----:B------:R1:W-:Y:S01]  /*db90*/  @!P4 STG.E.U8 desc[UR18][R26.64+0xb8], R11 ;  /* 0x0000b80b1a00c986 */ /* 0x0003e2000c101112 */
[----:B--2---:R-:W-:Y:S01]  /*dba0*/  FMUL R3, R224, UR20 ;  /* 0x00000014e0037c20 */ /* 0x004fe20008400000 */
[----:B------:R-:W-:Y:S02]  /*dbb0*/  ISETP.LT.OR P4, PT, R35, 0xc1, !P2 ;  /* 0x000000c12300780c */ /* 0x000fe40005781670 */
[----:B------:R-:W2:Y:S01]  /*dbc0*/  LDL.LU R225, [R1+0x1c] ;  /* 0x00001c0001e17983 */ /* 0x000ea20000300800 */
[----:B------:R-:W-:Y:S02]  /*dbd0*/  F2FP.SATFINITE.E5M2.F32.PACK_AB_MERGE_C R9, RZ, R4, RZ ;  /* 0x00000004ff09723e */ /* 0x000fe400048060ff */
[----:B0-----:R-:W-:Y:S01]  /*dbe0*/  F2FP.SATFINITE.E5M2.F32.PACK_AB_MERGE_C R5, RZ, R0, RZ ;  /* 0x00000000ff05723e */ /* 0x001fe200048060ff */
[----:B------:R-:W4:Y:S01]  /*dbf0*/  LDL.LU R224, [R1+0x20] ;  /* 0x0000200001e07983 */ /* 0x000f220000300800 */
[----:B------:R-:W-:Y:S01]  /*dc00*/  FMUL R0, R227, UR20 ;  /* 0x00000014e3007c20 */ /* 0x000fe20008400000 */
[----:B------:R-:W-:-:S02]  /*dc10*/  ISETP.LT.OR P6, PT, R35, 0xc1, !P1 ;  /* 0x000000c12300780c */ /* 0x000fc40004fc1670 */
[----:B-1----:R-:W-:Y:S01]  /*dc20*/  F2FP.SATFINITE.E5M2.F32.PACK_AB_MERGE_C R11, RZ, R2, RZ ;  /* 0x00000002ff0b723e */ /* 0x002fe200048060ff */
[----:B------:R-:W4:Y:S01]  /*dc30*/  LDL.LU R227, [R1+0x24] ;  /* 0x0000240001e37983 */ /* 0x000f220000300800 */
[----:B------:R-:W-:-:S03]  /*dc40*/  FMUL R2, R226, UR20 ;  /* 0x00000014e2027c20 */ /* 0x000fc60008400000 */
[----:B------:R-:W4:Y:S04]  /*dc50*/  LDL.LU R226, [R1+0x28] ;  /* 0x0000280001e27983 */ /* 0x000f280000300800 */
[----:B------:R-:W-:Y:S01]  /*dc60*/  @!P5 STG.E.U8 desc[UR18][R24.64+0xc1], R13 ;  /* 0x0000c10d1800d986 */ /* 0x000fe2000c101112 */
[----:B------:R-:W-:-:S03]  /*dc70*/  ISETP.LT.OR P5, PT, R35, 0xc2, !P1 ;  /* 0x000000c22300780c */ /* 0x000fc60004fa1670 */
[----:B------:R0:W-:Y:S01]  /*dc80*/  @!P4 STG.E.U8 desc[UR18][R24.64+0xc0], R9 ;  /* 0x0000c0091800c986 */ /* 0x0001e2000c101112 */
[----:B------:R-:W-:-:S03]  /*dc90*/  ISETP.LT.OR P4, PT, R35, 0xc9, !P2 ;  /* 0x000000c92300780c */ /* 0x000fc60005781670 */
[----:B------:R1:W-:Y:S01]  /*dca0*/  @!P6 STG.E.U8 desc[UR18][R26.64+0xc0], R7 ;  /* 0x0000c0071a00e986 */ /* 0x0003e2000c101112 */
[----:B------:R-:W-:-:S03]  /*dcb0*/  ISETP.LT.OR P6, PT, R35, 0xca, !P2 ;  /* 0x000000ca2300780c */ /* 0x000fc600057c1670 */
[----:B------:R-:W4:Y:S04]  /*dcc0*/  LDL.LU R220, [R1+0x2c] ;  /* 0x00002c0001dc7983 */ /* 0x000f280000300800 */
[----:B------:R3:W-:Y:S01]  /*dcd0*/  @!P5 STG.E.U8 desc[UR18][R26.64+0xc1], R5 ;  /* 0x0000c1051a00d986 */ /* 0x0007e2000c101112 */
[----:B0-----:R-:W-:-:S03]  /*dce0*/  F2FP.SATFINITE.E5M2.F32.PACK_AB_MERGE_C R9, RZ, R3, RZ ;  /* 0x00000003ff09723e */ /* 0x001fc600048060ff */
[----:B------:R-:W-:Y:S01]  /*dcf0*/  @!P4 STG.E.U8 desc[UR18][R24.64+0xc8], R11 ;  /* 0x0000c80b1800c986 */ /* 0x000fe2000c101112 */
[----:B------:R-:W-:Y:S02]  /*dd00*/  ISETP.LT.OR P4, PT, R35, 0xc9, !P1 ;  /* 0x000000c92300780c */ /* 0x000fe40004f81670 */
[----:B-1----:R-:W-:Y:S02]  /*dd10*/  F2FP.SATFINITE.E5M2.F32.PACK_AB_MERGE_C R7, RZ, R0, RZ ;  /* 0x00000000ff07723e */ /* 0x002fe400048060ff */
[----:B------:R-:W-:Y:S01]  /*dd20*/  F2FP.SATFINITE.E5M2.F32.PACK_AB_MERGE_C R13, RZ, R2, RZ ;  /* 0x00000002ff0d723e */ /* 0x000fe200048060ff */
[----:B------:R0:W-:Y:S08]  /*dd30*/  @!P6 STG.E.U8 desc[UR18][R24.64+0xc9], R9 ;  /* 0x0000c9091800e986 */ /* 0x0001f0000c101112 */
[----:B------:R1:W-:Y:S01]  /*dd40*/  @!P4 STG.E.U8 desc[UR18][R26.64+0xc8], R7 ;  /* 0x0000c8071a00c986 */ /* 0x0003e2000c101112 */
[----:B------:R-:W-:Y:S01]  /*dd50*/  FMUL R0, R223, UR20 ;  /* 0x00000014df007c20 */ /* 0x000fe20008400000 */
[----:B------:R-:W-:-:S02]  /*dd60*/  FMUL R3, R222, UR20 ;  /* 0x00000014de037c20 */ /* 0x000fc40008400000 */
[----:B------:R-:W4:Y:S03]  /*dd70*/  LDL.LU R222, [R1+0x30] ;  /* 0x0000300001de7983 */ /* 0x000f260000300800 */
[----:B---3--:R-:W-:Y:S01]  /*dd80*/  F2FP.SATFINITE.E5M2.F32.PACK_AB_MERGE_C R5, RZ, R3, RZ ;  /* 0x00000003ff05723e */ /* 0x008fe200048060ff */
[----:B------:R-:W3:Y:S01]  /*dd90*/  LDL.LU R223, [R1+0x34] ;  /* 0x0000340001df7983 */ /* 0x000ee20000300800 */
[----:B------:R-:W-:Y:S01]  /*dda0*/  FMUL R2, R221, UR20 ;  /* 0x00000014dd027c20 */ /* 0x000fe20008400000 */
[----:B0-----:R-:W-:-:S04]  /*ddb0*/  F2FP.SATFINITE.E5M2.F32.PACK_AB_MERGE_C R9, RZ, R0, RZ ;  /* 0x00000000ff09723e */ /* 0x001fc800048060ff */
[----:B------:R-:W-:Y:S01]  /*ddc0*/  F2FP.SATFINITE.E5M2.F32.PACK_AB_MERGE_C R11, RZ, R2, RZ ;  /* 0x00000002ff0b723e */ /* 0x000fe200048060ff */
[----:B--2---:R-:W-:Y:S02]  /*ddd0*/  FMUL R3, R225, UR20 ;  /* 0x00000014e1037c20 */ /* 0x004fe40008400000 */
[----:B------:R-:W2:Y:S01]  /*dde0*/  LDL.LU R225, [R1+0x38] ;  /* 0x0000380001e17983 */ /* 0x000ea20000300800 */
[----:B----4-:R-:W-:Y:S02]  /*ddf0*/  FMUL R0, R224, UR20 ;  /* 0x00000014e0007c20 */ /* 0x010fe40008400000 */
[----:B-1----:R-:W-:Y:S01]  /*de00*/  F2FP.SATFINITE.E5M2.F32.PACK_AB_MERGE_C R7, RZ, R3, RZ ;  /* 0x00000003ff07723e */ /* 0x002fe200048060ff */
[----:B------:R-:W4:Y:S01]  /*de10*/  LDL.LU R224, [R1+0x3c] ;  /* 0x00003c0001e07983 */ /* 0x000f220000300800 */
[----:B------:R-:W-:-:S03]  /*de20*/  FMUL R2, R227, UR20 ;  /* 0x00000014e3027c20 */ /* 0x000fc60008400000 */
[----:B------:R-:W4:Y:S01]  /*de30*/  LDL.LU R227, [R1+0x40] ;  /* 0x0000400001e37983 */ /* 0x000f220000300800 */
[----:B------:R-:W-:-:S03]  /*de40*/  FMUL R3, R226, UR20 ;  /* 0x00000014e2037c20 */ /* 0x000fc60008400000 */
[----:B------:R-:W4:Y:S01]  /*de50*/  LDL.LU R226, [R1+0x44] ;  /* 0x0000440001e27983 */ /* 0x000f220000300800 */
[C---:B------:R-:W-:Y:S02]  /*de60*/  ISETP.LT.OR P5, PT, R35.reuse, 0xca, !P1 ;  /* 0x000000ca2300780c */ /* 0x040fe40004fa1670 */
[C---:B------:R-:W-:Y:S01]  /*de70*/  ISETP.LT.OR P6, PT, R35.reuse, 0xd1, !P2 ;  /* 0x000000d12300780c */ /* 0x040fe200057c1670 */
[----:B------:R-:W4:Y:S01]  /*de80*/  LDL.LU R219, [R1+0x48] ;  /* 0x0000480001db7983 */ /* 0x000f220000300800 */
[----:B------:R-:W-:-:S03]  /*de90*/  ISETP.LT.OR P4, PT, R35, 0xd1, !P1 ;  /* 0x000000d12300780c */ /* 0x000fc60004f81670 */
[----:B------:R-:W4:Y:S04]  /*dea0*/  LDL.LU R218, [R1+0x4c] ;  /* 0x00004c0001da7983 */ /* 0x000f280000300800 */
[----:B------:R-:W4:Y:S04]  /*deb0*/  LDL.LU R221, [R1+0x50] ;  /* 0x0000500001dd7983 */ /* 0x000f280000300800 */
[----:B------:R0:W-:Y:S01]  /*dec0*/  @!P5 STG.E.U8 desc[UR18][R26.64+0xc9], R13 ;  /* 0x0000c90d1a00d986 */ /* 0x0001e2000c101112 */
[----:B------:R-:W-:-:S03]  /*ded0*/  ISETP.LT.OR P5, PT, R35, 0xd2, !P2 ;  /* 0x000000d22300780c */ /* 0x000fc600057a1670 */
[----:B------:R1:W-:Y:S01]  /*dee0*/  @!P6 STG.E.U8 desc[UR18][R24.64+0xd0], R5 ;  /* 0x0000d0051800e986 */ /* 0x0003e2000c101112 */
[----:B------:R-:W-:Y:S02]  /*def0*/  ISETP.LT.OR P6, PT, R35, 0xd2, !P1 ;  /* 0x000000d22300780c */ /* 0x000fe40004fc1670 */
[----:B0-----:R-:W-:-:S07]  /*df00*/  F2FP.SATFINITE.E5M2.F32.PACK_AB_MERGE_C R13, RZ, R2, RZ ;  /* 0x00000002ff0d723e */ /* 0x001fce00048060ff */
[----:B------:R0:W-:Y:S01]  /*df10*/  @!P5 STG.E.U8 desc[UR18][R24.64+0xd1], R9 ;  /* 0x0000d1091800d986 */ /* 0x0001e2000c101112 */
[C---:B------:R-:W-:Y:S02]  /*df20*/  ISETP.LT.OR P5, PT, R35.reuse, 0xda, !P2 ;  /* 0x000000da2300780c */ /* 0x040fe400057a1670 */
[----:B-1----:R-:W-:Y:S01]  /*df30*/  F2FP.SATFINITE.E5M2.F32.PACK_AB_MERGE_C R5, RZ, R0, RZ ;  /* 0x00000000ff05723e */ /* 0x002fe200048060ff */
[----:B------:R-:W-:Y:S01]  /*df40*/  @!P4 STG.E.U8 desc[UR18][R26.64+0xd0], R11 ;  /* 0x0000d00b1a00c986 */ /* 0x000fe2000c101112 */
[C---:B------:R-:W-:Y:S01]  /*df50*/  ISETP.LT.OR P4, PT, R35.reuse, 0xd9, !P2 ;  /* 0x000000d92300780c */ /* 0x040fe20005781670 */
[----:B------:R-:W-:Y:S02]  /*df60*/  FMUL R0, R220, UR20 ;  /* 0x00000014dc007c20 */ /* 0x000fe40008400000 */
[----:B------:R1:W-:Y:S01]  /*df70*/  @!P6 STG.E.U8 desc[UR18][R26.64+0xd1], R7 ;  /* 0x0000d1071a00e986 */ /* 0x0003e2000c101112 */
[----:B------:R-:W-:-:S03]  /*df80*/  ISETP.LT.OR P6, PT, R35, 0xd9, !P1 ;  /* 0x000000d92300780c */ /* 0x000fc60004fc1670 */
[----:B------:R-:W4:Y:S01]  /*df90*/  LDL.LU R220, [R1+0x54] ;  /* 0x0000540001dc7983 */ /* 0x000f220000300800 */
[----:B0-----:R-:W-:-:S03]  /*dfa0*/  F2FP.SATFINITE.E5M2.F32.PACK_AB_MERGE_C R9, RZ, R3, RZ ;  /* 0x00000003ff09723e */ /* 0x001fc600048060ff */
[----:B------:R-:W-:Y:S01]  /*dfb0*/  @!P5 STG.E.U8 desc[UR18][R24.64+0xd9], R13 ;  /* 0x0000d90d1800d986 */ /* 0x000fe2000c101112 */
[----:B-1----:R-:W-:-:S03]  /*dfc0*/  F2FP.SATFINITE.E5M2.F32.PACK_AB_MERGE_C R7, RZ, R0, RZ ;  /* 0x00000000ff07723e */ /* 0x002fc600048060ff */
[----:B------:R0:W-:Y:S04]  /*dfd0*/  @!P4 STG.E.U8 desc[UR18][R24.64+0xd8], R5 ;  /* 0x0000d8051800c986 */ /* 0x0001e8000c101112 */
[----:B------:R1:W-:Y:S01]  /*dfe0*/  @!P6 STG.E.U8 desc[UR18][R26.64+0xd8], R9 ;  /* 0x0000d8091a00e986 */ /* 0x0003e2000c101112 */
[----:B------:R-:W-:-:S03]  /*dff0*/  FMUL R2, R222, UR20 ;  /* 0x00000014de027c20 */ /* 0x000fc60008400000 */
[----:B------:R-:W4:Y:S01]  /*e000*/  LDL.LU R222, [R1+0x58] ;  /* 0x0000580001de7983 */ /* 0x000f220000300800 */
[----:B---3--:R-:W-:Y:S01]  /*e010*/  FMUL R3, R223, UR20 ;  /* 0x00000014df037c20 */ /* 0x008fe20008400000 */
[----:B------:R-:W-:Y:S02]  /*e020*/  F2FP.SATFINITE.E5M2.F32.PACK_AB_MERGE_C R11, RZ, R2, RZ ;  /* 0x00000002ff0b723e */ /* 0x000fe400048060ff */
[----:B------:R-:W3:Y:S02]  /*e030*/  LDL.LU R223, [R1+0x5c] ;  /* 0x00005c0001df7983 */ /* 0x000ee40000300800 */
[----:B0-----:R-:W-:Y:S01]  /*e040*/  F2FP.SATFINITE.E5M2.F32.PACK_AB_MERGE_C R5, RZ, R3, RZ ;  /* 0x00000003ff05723e */ /* 0x001fe200048060ff */
[----:B--2---:R-:W-:Y:S02]  /*e050*/  FMUL R0, R225, UR20 ;  /* 0x00000014e1007c20 */ /* 0x004fe40008400000 */
[----:B------:R-:W2:Y:S01]  /*e060*/  LDL.LU R225, [R1+0x60] ;  /* 0x0000600001e17983 */ /* 0x000ea20000300800 */
[----:B----4-:R-:W-:-:S02]  /*e070*/  FMUL R2, R224, UR20 ;  /* 0x00000014e0027c20 */ /* 0x010fc40008400000 */
[----:B-1----:R-:W-:Y:S01]  /*e080*/  F2FP.SATFINITE.E5M2.F32.PACK_AB_MERGE_C R9, RZ, R0, RZ ;  /* 0x00000000ff09723e */ /* 0x002fe200048060ff */
[----:B------:R-:W4:Y:S01]  /*e090*/  LDL.LU R224, [R1+0x64] ;  /* 0x0000640001e07983 */ /* 0x000f220000300800 */
[----:B------:R-:W-:-:S03]  /*e0a0*/  FMUL R3, R227, UR20 ;  /* 0x00000014e3037c20 */ /* 0x000fc60008400000 */
[----:B------:R-:W4:Y:S01]  /*e0b0*/  LDL.LU R227, [R1+0x68] ;  /* 0x0000680001e37983 */ /* 0x000f220000300800 */
[----:B------:R-:W-:-:S03]  /*e0c0*/  FMUL R0, R226, UR20 ;  /* 0x00000014e2007c20 */ /* 0x000fc60008400000 */
[----:B------:R-:W4:Y:S01]  /*e0d0*/  LDL.LU R226, [R1+0x6c] ;  /* 0x00006c0001e27983 */ /* 0x000f220000300800 */
[C---:B------:R-:W-:Y:S02]  /*e0e0*/  ISETP.LT.OR P5, PT, R35.reuse, 0xda, !P1 ;  /* 0x000000da2300780c */ /* 0x040fe40004fa1670 */
[C---:B------:R-:W-:Y:S02]  /*e0f0*/  ISETP.LT.OR P4, PT, R35.reuse, 0xe1, !P2 ;  /* 0x000000e12300780c */ /* 0x040fe40005781670 */
[----:B------:R-:W-:-:S09]  /*e100*/  ISETP.LT.OR P6, PT, R35, 0xe2, !P2 ;  /* 0x000000e22300780c */ /* 0x000fd200057c1670 */
[----:B------:R0:W-:Y:S01]  /*e110*/  @!P5 STG.E.U8 desc[UR18][R26.64+0xd9], R7 ;  /* 0x0000d9071a00d986 */ /* 0x0001e2000c101112 */
[----:B------:R-:W-:-:S03]  /*e120*/  ISETP.LT.OR P5, PT, R35, 0xe2, !P1 ;  /* 0x000000e22300780c */ /* 0x000fc60004fa1670 */
[----:B------:R-:W-:Y:S01]  /*e130*/  @!P4 STG.E.U8 desc[UR18][R24.64+0xe0], R11 ;  /* 0x0000e00b1800c986 */ /* 0x000fe2000c101112 */
[----:B------:R-:W-:-:S03]  /*e140*/  ISETP.LT.OR P4, PT, R35, 0xe1, !P1 ;  /* 0x000000e12300780c */ /* 0x000fc60004f81670 */
[----:B------:R1:W-:Y:S01]  /*e150*/  @!P6 STG.E.U8 desc[UR18][R24.64+0xe1], R5 ;  /* 0x0000e1051800e986 */ /* 0x0003e2000c101112 */
[----:B------:R-:W-:Y:S02]  /*e160*/  ISETP.LT.OR P6, PT, R35, 0xe9, !P2 ;  /* 0x000000e92300780c */ /* 0x000fe400057c1670 */
[----:B------:R-:W-:Y:S02]  /*e170*/  F2FP.SATFINITE.E5M2.F32.PACK_AB_MERGE_C R13, RZ, R2, RZ ;  /* 0x00000002ff0d723e */ /* 0x000fe400048060ff */
[----:B0-----:R-:W-:-:S03]  /*e180*/  F2FP.SATFINITE.E5M2.F32.PACK_AB_MERGE_C R7, RZ, R3, RZ ;  /* 0x00000003ff07723e */ /* 0x001fc600048060ff */
[----:B------:R-:W-:Y:S01]  /*e190*/  @!P5 STG.E.U8 desc[UR18][R26.64+0xe1], R13 ;  /* 0x0000e10d1a00d986 */ /* 0x000fe2000c101112 */
[----:B------:R-:W-:-:S03]  /*e1a0*/  ISETP.LT.OR P5, PT, R35, 0xea, !P2 ;  /* 0x000000ea2300780c */ /* 0x000fc600057a1670 */
[----:B------:R0:W-:Y:S01]  /*e1b0*/  @!P4 STG.E.U8 desc[UR18][R26.64+0xe0], R9 ;  /* 0x0000e0091a00c986 */ /* 0x0001e2000c101112 */
[----:B------:R-:W-:-:S03]  /*e1c0*/  ISETP.LT.OR P4, PT, R35, 0xe9, !P1 ;  /* 0x000000e92300780c */ /* 0x000fc60004f81670 */
[----:B------:R0:W-:Y:S01]  /*e1d0*/  @!P6 STG.E.U8 desc[UR18][R24.64+0xe8], R7 ;  /* 0x0000e8071800e986 */ /* 0x0001e2000c101112 */
[----:B------:R-:W-:Y:S01]  /*e1e0*/  ISETP.LT.OR P6, PT, R35, 0xea, !P1 ;  /* 0x000000ea2300780c */ /* 0x000fe20004fc1670 */
[----:B------:R-:W-:Y:S01]  /*e1f0*/  FMUL R2, R219, UR20 ;  /* 0x00000014db027c20 */ /* 0x000fe20008400000 */
[----:B------:R-:W-:Y:S01]  /*e200*/  FMUL R3, R218, UR20 ;  /* 0x00000014da037c20 */ /* 0x000fe20008400000 */
[----:B-1----:R-:W-:-:S03]  /*e210*/  F2FP.SATFINITE.E5M2.F32.PACK_AB_MERGE_C R5, RZ, R0, RZ ;  /* 0x00000000ff05723e */ /* 0x002fc600048060ff */
[----:B------:R-:W-:Y:S02]  /*e220*/  F2FP.SATFINITE.E5M2.F32.PACK_AB_MERGE_C R11, RZ, R2, RZ ;  /* 0x00000002ff0b723e */ /* 0x000fe400048060ff */
[----:B0-----:R-:W-:Y:S01]  /*e230*/  F2FP.SATFINITE.E5M2.F32.PACK_AB_MERGE_C R9, RZ, R3, RZ ;  /* 0x00000003ff09723e */ /* 0x001fe200048060ff */
[----:B------:R-:W-:Y:S01]  /*e240*/  @!P5 STG.E.U8 desc[UR18][R24.64+0xe9], R5 ;  /* 0x0000e9051800d986 */ /* 0x000fe2000c101112 */
[----:B------:R-:W-:-:S03]  /*e250*/  ISETP.LT.OR P5, PT, R35, 0xf2, !P2 ;  /* 0x000000f22300780c */ /* 0x000fc600057a1670 */
[----:B------:R-:W-:Y:S01]  /*e260*/  @!P4 STG.E.U8 desc[UR18][R26.64+0xe8], R11 ;  /* 0x0000e80b1a00c986 */ /* 0x000fe2000c101112 */
[----:B------:R-:W-:-:S03]  /*e270*/  ISETP.LT.OR P4, PT, R35, 0xf1, !P2 ;  /* 0x000000f12300780c */ /* 0x000fc60005781670 */
[----:B------:R-:W-:Y:S01]  /*e280*/  @!P6 STG.E.U8 desc[UR18][R26.64+0xe9], R9 ;  /* 0x0000e9091a00e986 */ /* 0x000fe2000c101112 */
[----:B------:R-:W-:Y:S01]  /*e290*/  ISETP.LT.OR P6, PT, R35, 0xf1, !P1 ;  /* 0x000000f12300780c */ /* 0x000fe20004fc1670 */
[----:B------:R-:W-:Y:S01]  /*e2a0*/  FMUL R0, R221, UR20 ;  /* 0x00000014dd007c20 */ /* 0x000fe20008400000 */
[----:B------:R-:W-:-:S04]  /*e2b0*/  FMUL R2, R220, UR20 ;  /* 0x00000014dc027c20 */ /* 0x000fc80008400000 */
[----:B------:R-:W-:Y:S02]  /*e2c0*/  F2FP.SATFINITE.E5M2.F32.PACK_AB_MERGE_C R7, RZ, R0, RZ ;  /* 0x00000000ff07723e */ /* 0x000fe400048060ff */
[----:B------:R-:W-:-:S03]  /*e2d0*/  F2FP.SATFINITE.E5M2.F32.PACK_AB_MERGE_C R13, RZ, R2, RZ ;  /* 0x00000002ff0d723e */ /* 0x000fc600048060ff */
[----:B------:R0:W-:Y:S01]  /*e2e0*/  @!P4 STG.E.U8 desc[UR18][R24.64+0xf0], R7 ;  /* 0x0000f0071800c986 */ /* 0x0001e2000c101112 */
[----:B------:R-:W-:-:S03]  /*e2f0*/  ISETP.LT.OR P4, PT, R35, 0xf2, !P1 ;  /* 0x000000f22300780c */ /* 0x000fc60004f81670 */
[----:B------:R1:W-:Y:S01]  /*e300*/  @!P5 STG.E.U8 desc[UR18][R24.64+0xf1], R13 ;  /* 0x0000f10d1800d986 */ /* 0x0003e2000c101112 */
[C---:B------:R-:W-:Y:S02]  /*e310*/  ISETP.LT.OR P5, PT, R35.reuse, 0xf9, !P2 ;  /* 0x000000f92300780c */ /* 0x040fe400057a1670 */
[----:B------:R-:W-:Y:S01]  /*e320*/  ISETP.LT.OR P2, PT, R35, 0xfa, !P2 ;  /* 0x000000fa2300780c */ /* 0x000fe20005741670 */
[----:B------:R-:W-:-:S05]  /*e330*/  FMUL R3, R222, UR20 ;  /* 0x00000014de037c20 */ /* 0x000fca0008400000 */
[----:B------:R-:W-:Y:S01]  /*e340*/  F2FP.SATFINITE.E5M2.F32.PACK_AB_MERGE_C R15, RZ, R3, RZ ;  /* 0x00000003ff0f723e */ /* 0x000fe200048060ff */
[----:B---3--:R-:W-:-:S04]  /*e350*/  FMUL R0, R223, UR20 ;  /* 0x00000014df007c20 */ /* 0x008fc80008400000 */
[----:B------:R1:W-:Y:S01]  /*e360*/  @!P6 STG.E.U8 desc[UR18][R26.64+0xf0], R15 ;  /* 0x0000f00f1a00e986 */ /* 0x0003e2000c101112 */
[C---:B------:R-:W-:Y:S02]  /*e370*/  ISETP.LT.OR P6, PT, R35.reuse, 0xf9, !P1 ;  /* 0x000000f92300780c */ /* 0x040fe40004fc1670 */
[----:B------:R-:W-:Y:S02]  /*e380*/  ISETP.LT.OR P1, PT, R35, 0xfa, !P1 ;  /* 0x000000fa2300780c */ /* 0x000fe40004f21670 */
[----:B0-----:R-:W-:Y:S01]  /*e390*/  F2FP.SATFINITE.E5M2.F32.PACK_AB_MERGE_C R7, RZ, R0, RZ ;  /* 0x00000000ff07723e */ /* 0x001fe200048060ff */
[----:B--2---:R-:W-:Y:S01]  /*e3a0*/  FMUL R2, R225, UR20 ;  /* 0x00000014e1027c20 */ /* 0x004fe20008400000 */
[----:B----4-:R-:W-:-:S04]  /*e3b0*/  FMUL R3, R224, UR20 ;  /* 0x00000014e0037c20 */ /* 0x010fc80008400000 */
[----:B------:R-:W-:Y:S01]  /*e3c0*/  F2FP.SATFINITE.E5M2.F32.PACK_AB_MERGE_C R9, RZ, R2, RZ ;  /* 0x00000002ff09723e */ /* 0x000fe200048060ff */
[----:B------:R-:W-:Y:S01]  /*e3d0*/  FMUL R4, R227, UR20 ;  /* 0x00000014e3047c20 */ /* 0x000fe20008400000 */
[----:B------:R-:W-:Y:S01]  /*e3e0*/  FMUL R5, R226, UR20 ;  /* 0x00000014e2057c20 */ /* 0x000fe20008400000 */
[----:B------:R-:W-:-:S03]  /*e3f0*/  F2FP.SATFINITE.E5M2.F32.PACK_AB_MERGE_C R3, RZ, R3, RZ ;  /* 0x00000003ff03723e */ /* 0x000fc600048060ff */
[----:B------:R-:W-:Y:S02]  /*e400*/  F2FP.SATFINITE.E5M2.F32.PACK_AB_MERGE_C R11, RZ, R4, RZ ;  /* 0x00000004ff0b723e */ /* 0x000fe400048060ff */
[----:B------:R-:W-:Y:S01]  /*e410*/  F2FP.SATFINITE.E5M2.F32.PACK_AB_MERGE_C R5, RZ, R5, RZ ;  /* 0x00000005ff05723e */ /* 0x000fe200048060ff */
[----:B------:R1:W-:Y:S04]  /*e420*/  @!P4 STG.E.U8 desc[UR18][R26.64+0xf1], R7 ;  /* 0x0000f1071a00c986 */ /* 0x0003e8000c101112 */
[----:B------:R1:W-:Y:S04]  /*e430*/  @!P5 STG.E.U8 desc[UR18][R24.64+0xf8], R9 ;  /* 0x0000f8091800d986 */ /* 0x0003e8000c101112 */
[----:B------:R1:W-:Y:S04]  /*e440*/  @!P2 STG.E.U8 desc[UR18][R24.64+0xf9], R3 ;  /* 0x0000f9031800a986 */ /* 0x0003e8000c101112 */
[----:B------:R1:W-:Y:S04]  /*e450*/  @!P6 STG.E.U8 desc[UR18][R26.64+0xf8], R11 ;  /* 0x0000f80b1a00e986 */ /* 0x0003e8000c101112 */
[----:B------:R1:W-:Y:S02]  /*e460*/  @!P1 STG.E.U8 desc[UR18][R26.64+0xf9], R5 ;  /* 0x0000f9051a009986 */ /* 0x0003e4000c101112 */
.L_x_293:
[----:B------:R-:W-:Y:S05]  /*e470*/  BSYNC B0 ;  /* 0x0000000000007941 */ /* 0x000fea0003800000 */
.L_x_35:
[----:B01---5:R-:W2:Y:S04]  /*e480*/  LDL.LU R3, [R1+0x74] ;  /* 0x0000740001037983 */ /* 0x023ea80000300800 */
[----:B------:R-:W2:Y:S01]  /*e490*/  LDL.LU R2, [R1+0x78] ;  /* 0x0000780001027983 */ /* 0x000ea20000300800 */
[----:B------:R-:W-:Y:S01]  /*e4a0*/  ULDC UR6, c[0x0][0xc] ;  /* 0x0000030000067ab9 */ /* 0x000fe20000000800 */
[----:B------:R-:W-:Y:S01]  /*e4b0*/  ULDC UR7, c[0x0][0x10] ;  /* 0x0000040000077ab9 */ /* 0x000fe20000000800 */
[----:B------:R-:W2:Y:S01]  /*e4c0*/  LDC R5, c[0x0][0x14] ;  /* 0x00000500ff057b82 */ /* 0x000ea20000000800 */
[----:B------:R-:W-:Y:S01]  /*e4d0*/  UIMAD.WIDE.U32 UR6, UR6, UR7, URZ ;  /* 0x00000007060672a5 */ /* 0x000fe2000f8e003f */
[----:B------:R-:W-:Y:S01]  /*e4e0*/  PRMT R0, RZ, 0x7610, R0 ;  /* 0x00007610ff007816 */ /* 0x000fe20000000000 */
[----:B------:R-:W-:-:S04]  /*e4f0*/  UMOV UR22, 0xffffffff ;  /* 0xffffffff00167882 */ /* 0x000fc80000000000 */
[----:B--2---:R-:W-:-:S04]  /*e500*/  IMAD.WIDE.U32 R2, R5, UR6, R2 ;  /* 0x0000000605027c25 */ /* 0x004fc8000f8e0002 */
[----:B------:R-:W-:Y:S01]  /*e510*/  IMAD R5, R5, UR7, RZ ;  /* 0x0000000705057c24 */ /* 0x000fe2000f8e02ff */
[----:B------:R-:W-:Y:S01]  /*e520*/  ULDC.64 UR6, c[0x0][0x650] ;  /* 0x0001940000067ab9 */ /* 0x000fe20000000a00 */
[----:B------:R-:W-:Y:S01]  /*e530*/  IMAD.MOV.U32 R19, RZ, RZ, R2 ;  /* 0x000000ffff137224 */ /* 0x000fe200078e0002 */
[----:B------:R-:W-:Y:S01]  /*e540*/  ISETP.GE.U32.AND P1, PT, R2, UR6, PT ;  /* 0x0000000602007c0c */ /* 0x000fe2000bf26070 */
[----:B------:R-:W-:Y:S02]  /*e550*/  IMAD.IADD R22, R3, 0x1, R5 ;  /* 0x0000000103167824 */ /* 0x000fe400078e0205 */
[----:B------:R-:W-:-:S03]  /*e560*/  IMAD.MOV.U32 R2, RZ, RZ, -0x1 ;  /* 0xffffffffff027424 */ /* 0x000fc600078e00ff */
[----:B------:R0:W-:Y:S01]  /*e570*/  STL [R1+0x74], R22 ;  /* 0x0000741601007387 */ /* 0x0001e20000100800 */
[----:B------:R-:W-:-:S03]  /*e580*/  ISETP.GE.U32.AND.EX P1, PT, R22, UR7, PT, P1 ;  /* 0x0000000716007c0c */ /* 0x000fc6000bf26110 */
[----:B------:R0:W-:Y:S04]  /*e590*/  STL [R1+0x78], R19 ;  /* 0x0000781301007387 */ /* 0x0001e80000100800 */
[----:B------:R0:W-:Y:S06]  /*e5a0*/  STL [R1+0x7c], R2 ;  /* 0x00007c0201007387 */ /* 0x0001ec0000100800 */
[----:B------:R-:W-:Y:S05]  /*e5b0*/  @P1 BRA `(.L_x_294) ;  /* 0x00000004006c1947 */ /* 0x000fea0003800000 */
[----:B------:R-:W1:Y:S01]  /*e5c0*/  S2R R14, SR_CTAID.X ;  /* 0x00000000000e7919 */ /* 0x000e620000002500 */
[----:B------:R-:W2:Y:S01]  /*e5d0*/  LDC.64 R8, c[0x0][0x628] ;  /* 0x00018a00ff087b82 */ /* 0x000ea20000000a00 */
[----:B------:R-:W-:Y:S01]  /*e5e0*/  ULDC UR6, c[0x0][0x150] ;  /* 0x0000540000067ab9 */ /* 0x000fe20000000800 */
[----:B------:R-:W-:Y:S01]  /*e5f0*/  IMAD.MOV.U32 R6, RZ, RZ, R19 ;  /* 0x000000ffff067224 */ /* 0x000fe200078e0013 */
[----:B------:R-:W0:Y:S01]  /*e600*/  S2R R16, SR_CTAID.Y ;  /* 0x0000000000107919 */ /* 0x000e220000002600 */
[----:B------:R-:W-:-:S04]  /*e610*/  IMAD.MOV.U32 R7, RZ, RZ, R22 ;  /* 0x000000ffff077224 */ /* 0x000fc800078e0016 */
[----:B------:R-:W0:Y:S08]  /*e620*/  LDC R17, c[0x0][0x144] ;  /* 0x00005100ff117b82 */ /* 0x000e300000000800 */
[----:B------:R-:W0:Y:S08]  /*e630*/  LDC R10, c[0x0][0x630] ;  /* 0x00018c00ff0a7b82 */ /* 0x000e300000000800 */
[----:B------:R-:W0:Y:S01]  /*e640*/  LDC.64 R12, c[0x0][0x620] ;  /* 0x00018800ff0c7b82 */ /* 0x000e220000000a00 */
[----:B--2---:R-:W-:-:S04]  /*e650*/  ISETP.NE.U32.AND P1, PT, R8, RZ, PT ;  /* 0x000000ff0800720c */ /* 0x004fc80003f25070 */
[----:B------:R-:W-:Y:S02]  /*e660*/  ISETP.NE.AND.EX P1, PT, R9, RZ, PT, P1 ;  /* 0x000000ff0900720c */ /* 0x000fe40003f25310 */
[----:B-1----:R-:W-:-:S05]  /*e670*/  I2FP.F32.U32 R0, R14 ;  /* 0x0000000e00007245 */ /* 0x002fca0000201000 */
[----:B------:R-:W-:-:S04]  /*e680*/  FMUL R0, R0, UR6 ;  /* 0x0000000600007c20 */ /* 0x000fc80008400000 */
[----:B------:R1:W2:Y:S02]  /*e690*/  F2I.U32.TRUNC.NTZ R15, R0 ;  /* 0x00000000000f7305 */ /* 0x0002a4000020f000 */
[----:B------:R-:W-:Y:S05]  /*e6a0*/  @!P1 BRA `(.L_x_295) ;  /* 0x0000000000289947 */ /* 0x000fea0003800000 */
[----:B-1----:R-:W1:Y:S02]  /*e6b0*/  LDC R0, c[0x0][0x634] ;  /* 0x00018d00ff007b82 */ /* 0x002e640000000800 */
[----:B-1----:R-:W-:-:S05]  /*e6c0*/  IADD3 R7, P1, R19, R0, RZ ;  /* 0x0000000013077210 */ /* 0x002fca0007f3e0ff */
[----:B------:R-:W-:-:S04]  /*e6d0*/  IMAD.X R11, RZ, RZ, R22, P1 ;  /* 0x000000ffff0b7224 */ /* 0x000fc800008e0616 */
[----:B0-----:R-:W-:-:S04]  /*e6e0*/  IMAD.WIDE.U32 R2, R11, R8, RZ ;  /* 0x000000080b027225 */ /* 0x001fc800078e00ff */
[----:B------:R-:W-:-:S04]  /*e6f0*/  IMAD.WIDE.U32 R4, P1, R7, R9, R2 ;  /* 0x0000000907047225 */ /* 0x000fc80007820002 */
[----:B------:R-:W-:-:S04]  /*e700*/  IMAD.WIDE.U32 R2, R7, R8, RZ ;  /* 0x0000000807027225 */ /* 0x000fc800078e00ff */
[----:B------:R-:W-:Y:S01]  /*e710*/  IMAD.X R7, RZ, RZ, RZ, P1 ;  /* 0x000000ffff077224 */ /* 0x000fe200008e06ff */
[----:B------:R-:W-:Y:S01]  /*e720*/  IADD3 RZ, P1, R3, R4, RZ ;  /* 0x0000000403ff7210 */ /* 0x000fe20007f3e0ff */
[----:B------:R-:W-:-:S04]  /*e730*/  IMAD.MOV.U32 R6, RZ, RZ, R5 ;  /* 0x000000ffff067224 */ /* 0x000fc800078e0005 */
[----:B------:R-:W-:-:S08]  /*e740*/  IMAD.WIDE.U32.X R6, R11, R9, R6, P1 ;  /* 0x000000090b067225 */ /* 0x000fd000008e0406 */
.L_x_295:
[-CC-:B0---4-:R-:W-:Y:S01]  /*e750*/  SHF.R.U64 R24, R6, R10.reuse, R7.reuse ;  /* 0x0000000a06187219 */ /* 0x191fe20000001207 */
[----:B------:R-:W0:Y:S01]  /*e760*/  LDC.64 R20, c[0x0][0x640] ;  /* 0x00019000ff147b82 */ /* 0x000e220000000a00 */
[----:B-1----:R-:W-:Y:S01]  /*e770*/  SHF.R.U32.HI R0, RZ, R10, R7 ;  /* 0x0000000aff007219 */ /* 0x002fe20000011607 */
[----:B------:R-:W-:Y:S01]  /*e780*/  IMAD.MOV.U32 R2, RZ, RZ, R19 ;  /* 0x000000ffff027224 */ /* 0x000fe200078e0013 */
[----:B------:R-:W-:Y:S01]  /*e790*/  IADD3 R5, P1, RZ, -R24, RZ ;  /* 0x80000018ff057210 */ /* 0x000fe20007f3e0ff */
[----:B--2---:R-:W-:Y:S01]  /*e7a0*/  IMAD.MOV R15, RZ, RZ, -R15 ;  /* 0x000000ffff0f7224 */ /* 0x004fe200078e0a0f */
[----:B------:R-:W-:Y:S01]  /*e7b0*/  ULDC UR6, c[0x0][0x154] ;  /* 0x0000550000067ab9 */ /* 0x000fe20000000800 */
[----:B------:R-:W-:Y:S02]  /*e7c0*/  IMAD.MOV.U32 R7, RZ, RZ, 0x1 ;  /* 0x00000001ff077424 */ /* 0x000fe400078e00ff */
[----:B------:R-:W1:Y:S01]  /*e7d0*/  LDC R4, c[0x0][0x618] ;  /* 0x00018600ff047b82 */ /* 0x000e620000000800 */
[----:B------:R-:W-:-:S02]  /*e7e0*/  IMAD.X R3, RZ, RZ, ~R0, P1 ;  /* 0x000000ffff037224 */ /* 0x000fc400008e0e00 */
[----:B------:R-:W-:Y:S02]  /*e7f0*/  IMAD R15, R17, R15, R14 ;  /* 0x0000000f110f7224 */ /* 0x000fe400078e020e */
[-C--:B------:R-:W-:Y:S02]  /*e800*/  IMAD R0, R3, R12.reuse, RZ ;  /* 0x0000000c03007224 */ /* 0x080fe400078e02ff */
[----:B------:R-:W-:Y:S01]  /*e810*/  IMAD.MOV.U32 R3, RZ, RZ, R22 ;  /* 0x000000ffff037224 */ /* 0x000fe200078e0016 */
[----:B------:R-:W2:Y:S01]  /*e820*/  LDC R6, c[0x0][0x608] ;  /* 0x00018200ff067b82 */ /* 0x000ea20000000800 */
[----:B------:R-:W-:-:S04]  /*e830*/  IMAD.WIDE.U32 R2, R5, R12, R2 ;  /* 0x0000000c05027225 */ /* 0x000fc800078e0002 */
[----:B------:R-:W-:-:S03]  /*e840*/  IMAD R5, R5, R13, R0 ;  /* 0x0000000d05057224 */ /* 0x000fc600078e0200 */
[----:B------:R-:W4:Y:S01]  /*e850*/  LDC R18, c[0x0][0x658] ;  /* 0x00019600ff127b82 */ /* 0x000f220000000800 */
[----:B------:R-:W-:Y:S01]  /*e860*/  I2FP.F32.U32 R0, R16 ;  /* 0x0000001000007245 */ /* 0x000fe20000201000 */
[----:B------:R-:W-:Y:S01]  /*e870*/  IMAD.IADD R3, R3, 0x1, R5 ;  /* 0x0000000103037824 */ /* 0x000fe200078e0205 */
[----:B0-----:R-:W-:Y:S01]  /*e880*/  ISETP.NE.U32.AND P1, PT, R20, RZ, PT ;  /* 0x000000ff1400720c */ /* 0x001fe20003f25070 */
[----:B------:R-:W-:Y:S02]  /*e890*/  IMAD.MOV.U32 R5, RZ, RZ, -0x1 ;  /* 0xffffffffff057424 */ /* 0x000fe400078e00ff */
[----:B------:R-:W-:Y:S02]  /*e8a0*/  FMUL R0, R0, UR6 ;  /* 0x0000000600007c20 */ /* 0x000fe40008400000 */
[----:B------:R-:W0:Y:S01]  /*e8b0*/  LDC R13, c[0x0][0x148] ;  /* 0x00005200ff0d7b82 */ /* 0x000e220000000800 */
[----:B-1----:R-:W-:Y:S01]  /*e8c0*/  SHF.R.U64 R10, R2, R4, R3 ;  /* 0x00000004020a7219 */ /* 0x002fe20000001203 */
[----:B------:R1:W0:Y:S01]  /*e8d0*/  F2I.U32.TRUNC.NTZ R12, R0 ;  /* 0x00000000000c7305 */ /* 0x000222000020f000 */
[----:B------:R-:W-:-:S02]  /*e8e0*/  ISETP.NE.AND.EX P1, PT, R21, RZ, PT, P1 ;  /* 0x000000ff1500720c */ /* 0x000fc40003f25310 */
[----:B------:R-:W-:-:S03]  /*e8f0*/  SHF.R.U32.HI R3, RZ, R4, R3 ;  /* 0x00000004ff037219 */ /* 0x000fc60000011603 */
[----:B------:R-:W0:Y:S01]  /*e900*/  LDC R14, c[0x0][0x600] ;  /* 0x00018000ff0e7b82 */ /* 0x000e220000000800 */
[-CC-:B--2---:R-:W-:Y:S02]  /*e910*/  SHF.R.U64 R8, R10, R6.reuse, R3.reuse ;  /* 0x000000060a087219 */ /* 0x184fe40000001203 */
[----:B------:R-:W-:-:S05]  /*e920*/  SHF.R.U32.HI R3, RZ, R6, R3 ;  /* 0x00000006ff037219 */ /* 0x000fca0000011603 */
[----:B------:R-:W2:Y:S01]  /*e930*/  LDC R19, c[0x0][0x648] ;  /* 0x00019200ff137b82 */ /* 0x000ea20000000800 */
[-CC-:B----4-:R-:W-:Y:S02]  /*e940*/  SHF.R.U64 R11, R8, R18.reuse, R3.reuse ;  /* 0x00000012080b7219 */ /* 0x190fe40000001203 */
[-C--:B------:R-:W-:Y:S02]  /*e950*/  SHF.L.U32 R5, R5, R18.reuse, RZ ;  /* 0x0000001205057219 */ /* 0x080fe400000006ff */
[-C--:B------:R-:W-:Y:S01]  /*e960*/  SHF.R.U32.HI R3, RZ, R18.reuse, R3 ;  /* 0x00000012ff037219 */ /* 0x080fe20000011603 */
[----:B------:R-:W-:Y:S01]  /*e970*/  IMAD.MOV.U32 R2, RZ, RZ, R11 ;  /* 0x000000ffff027224 */ /* 0x000fe200078e000b */
[----:B------:R-:W-:Y:S01]  /*e980*/  SHF.L.U32 R34, R7, R18, RZ ;  /* 0x0000001207227219 */ /* 0x000fe200000006ff */
[----:B------:R-:W4:Y:S01]  /*e990*/  LDC R22, c[0x0][0x638] ;  /* 0x00018e00ff167b82 */ /* 0x000f220000000800 */
[----:B------:R-:W-:-:S07]  /*e9a0*/  LOP3.LUT R17, RZ, R5, RZ, 0x33, !PT ;  /* 0x00000005ff117212 */ /* 0x000fce00078e33ff */
[----:B------:R-:W0:Y:S01]  /*e9b0*/  LDC R23, c[0x0][0x610] ;  /* 0x00018400ff177b82 */ /* 0x000e220000000800 */
[----:B-1----:R-:W-:Y:S05]  /*e9c0*/  @!P1 BRA `(.L_x_296) ;  /* 0x0000000000289947 */ /* 0x002fea0003800000 */
[----:B------:R-:W1:Y:S02]  /*e9d0*/  LDC R0, c[0x0][0x64c] ;  /* 0x00019300ff007b82 */ /* 0x000e640000000800 */
[----:B-1----:R-:W-:-:S05]  /*e9e0*/  IADD3 R7, P1, R11, R0, RZ ;  /* 0x000000000b077210 */ /* 0x002fca0007f3e0ff */
        /* <DEDUP_REMOVED lines=8> */
.L_x_296:
[----:B--2---:R-:W-:Y:S01]  /*ea70*/  SHF.R.U64 R0, R2, R19, R3 ;  /* 0x0000001302007219 */ /* 0x004fe20000001203 */
[----:B0-----:R-:W-:Y:S01]  /*ea80*/  VIADD R3, R14, 0xffffffff ;  /* 0xffffffff0e037836 */ /* 0x001fe20000000000 */
[----:B------:R-:W-:Y:S01]  /*ea90*/  LOP3.LUT R5, R8, R17, RZ, 0xc0, !PT ;  /* 0x0000001108057212 */ /* 0x000fe200078ec0ff */
[----:B------:R-:W-:Y:S01]  /*eaa0*/  IMAD.MOV R12, RZ, RZ, -R12 ;  /* 0x000000ffff0c7224 */ /* 0x000fe200078e0a0c */
[----:B------:R-:W-:Y:S01]  /*eab0*/  R2UR UR22, R24 ;  /* 0x00000000181672ca */ /* 0x000fe200000e0000 */
[----:B------:R-:W-:Y:S01]  /*eac0*/  IMAD.MOV R2, RZ, RZ, -R0 ;  /* 0x000000ffff027224 */ /* 0x000fe200078e0a00 */
[----:B------:R-:W-:Y:S01]  /*ead0*/  LOP3.LUT R3, R10, R3, RZ, 0xc0, !PT ;  /* 0x000000030a037212 */ /* 0x000fe200078ec0ff */
[----:B------:R-:W-:Y:S02]  /*eae0*/  IMAD R34, R34, R0, R5 ;  /* 0x0000000022227224 */ /* 0x000fe400078e0205 */
[----:B------:R-:W-:Y:S02]  /*eaf0*/  @P3 IMAD R15, R13, R12, R16 ;  /* 0x0000000c0d0f3224 */ /* 0x000fe400078e0210 */
[----:B----4-:R-:W-:-:S02]  /*eb00*/  IMAD R0, R2, R22, R11 ;  /* 0x0000001602007224 */ /* 0x010fc400078e020b */
[----:B------:R-:W-:Y:S02]  /*eb10*/  IMAD R34, R34, R23, R15 ;  /* 0x0000001722227224 */ /* 0x000fe400078e020f */
[----:B------:R-:W-:Y:S02]  /*eb20*/  IMAD R3, R0, R14, R3 ;  /* 0x0000000e00037224 */ /* 0x000fe400078e0203 */
[----:B------:R-:W-:-:S03]  /*eb30*/  IMAD.MOV.U32 R0, RZ, RZ, 0x1 ;  /* 0x00000001ff007424 */ /* 0x000fc600078e00ff */
[----:B------:R-:W-:Y:S02]  /*eb40*/  SEL R2, R3, R34, !P3 ;  /* 0x0000002203027207 */ /* 0x000fe40005800000 */
[----:B------:R-:W-:-:S03]  /*eb50*/  SEL R34, R34, R3, !P3 ;  /* 0x0000000322227207 */ /* 0x000fc60005800000 */
[----:B------:R1:W-:Y:S04]  /*eb60*/  STL [R1+0x7c], R2 ;  /* 0x00007c0201007387 */ /* 0x0003e80000100800 */
.L_x_294:
[----:B------:R-:W-:Y:S01]  /*eb70*/  UIADD3 UR5, UR12, UR5, URZ ;  /* 0x000000050c057290 */ /* 0x000fe2000fffe03f */
[----:B------:R2:W-:Y:S01]  /*eb80*/  STL [R1+0x80], R34 ;  /* 0x0000802201007387 */ /* 0x0005e20000100800 */
[----:B------:R-:W-:Y:S02]  /*eb90*/  LOP3.LUT P1, RZ, R0, 0xff, RZ, 0xc0, !PT ;  /* 0x000000ff00ff7812 */ /* 0x000fe4000782c0ff */
[----:B------:R-:W-:Y:S02]  /*eba0*/  USHF.R.U32.HI UR6, URZ, 0x2, UR5 ;  /* 0x000000023f067899 */ /* 0x000fe40008011605 */
[----:B------:R-:W-:Y:S02]  /*ebb0*/  UISETP.GT.U32.AND UP0, UPT, UR5, 0x3, UPT ;  /* 0x000000030500788c */ /* 0x000fe4000bf04070 */
[----:B------:R-:W-:Y:S02]  /*ebc0*/  ULOP3.LUT UR6, UR6, 0x1, URZ, 0xc0, !UPT ;  /* 0x0000000106067892 */ /* 0x000fe4000f8ec03f */
[----:B------:R-:W-:-:S02]  /*ebd0*/  UISETP.LT.U32.AND UP0, UPT, UR12, 0x4, UP0 ;  /* 0x000000040c00788c */ /* 0x000fc40008701070 */
[----:B------:R-:W-:Y:S02]  /*ebe0*/  UISETP.NE.U32.AND UP1, UPT, UR6, 0x1, UPT ;  /* 0x000000010600788c */ /* 0x000fe4000bf25070 */
[----:B------:R-:W-:Y:S02]  /*ebf0*/  USEL UR7, URZ, 0x1, !UP0 ;  /* 0x000000013f077887 */ /* 0x000fe4000c000000 */
[----:B------:R-:W-:Y:S02]  /*ec00*/  UISETP.GT.U32.AND UP1, UPT, UR12, 0x3, !UP1 ;  /* 0x000000030c00788c */ /* 0x000fe4000cf24070 */
[----:B------:R-:W-:Y:S02]  /*ec10*/  ULOP3.LUT UR5, UR5, 0x3, URZ, 0xc0, !UPT ;  /* 0x0000000305057892 */ /* 0x000fe4000f8ec03f */
[----:B------:R-:W-:-:S04]  /*ec20*/  USEL UR6, URZ, 0x1, !UP1 ;  /* 0x000000013f067887 */ /* 0x000fc8000c800000 */
[----:B------:R-:W-:Y:S01]  /*ec30*/  ULOP3.LUT UR4, UR6, UR4, UR7, 0x96, !UPT ;  /* 0x0000000406047292 */ /* 0x000fe2000f8e9607 */
[----:B--2---:R-:W-:Y:S11]  /*ec40*/  @P1 BRA `(.L_x_297) ;  /* 0xffffff2400841947 */ /* 0x004ff6000383ffff */
[----:B------:R-:W-:Y:S05]  /*ec50*/  EXIT ;  /* 0x000000000000794d */ /* 0x000fea0003800000 */
.L_x_7:
[----:B------:R-:W2:Y:S01]  /*ec60*/  LDL R22, [R1+0x78] ;  /* 0x0000780001167983 */ /* 0x000ea20000100800 */
[----:B0-----:R-:W-:-:S03]  /*ec70*/  ULDC.64 UR4, c[0x0][0x650] ;  /* 0x0001940000047ab9 */ /* 0x001fc60000000a00 */
[----:B-1----:R-:W3:Y:S01]  /*ec80*/  LDL R23, [R1+0x74] ;  /* 0x0000740001177983 */ /* 0x002ee20000100800 */
[----:B------:R-:W-:Y:S01]  /*ec90*/  PRMT R4, RZ, 0x7610, R4 ;  /* 0x00007610ff047816 */ /* 0x000fe20000000004 */
[----:B------:R-:W-:Y:S02]  /*eca0*/  IMAD.MOV.U32 R5, RZ, RZ, -0x1 ;  /* 0xffffffffff057424 */ /* 0x000fe400078e00ff */
[----:B------:R-:W-:Y:S02]  /*ecb0*/  IMAD.MOV.U32 R7, RZ, RZ, -0x1 ;  /* 0xffffffffff077424 */ /* 0x000fe400078e00ff */
[----:B------:R-:W-:Y:S01]  /*ecc0*/  IMAD.MOV.U32 R6, RZ, RZ, -0x1 ;  /* 0xffffffffff067424 */ /* 0x000fe200078e00ff */
[----:B--2---:R-:W-:-:S04]  /*ecd0*/  ISETP.GE.U32.AND P0, PT, R22, UR4, PT ;  /* 0x0000000416007c0c */ /* 0x004fc8000bf06070 */
[----:B---3--:R-:W-:-:S13]  /*ece0*/  ISETP.GE.U32.AND.EX P0, PT, R23, UR5, PT, P0 ;  /* 0x0000000517007c0c */ /* 0x008fda000bf06100 */
[----:B------:R-:W-:Y:S05]  /*ecf0*/  @P0 BRA `(.L_x_298) ;  /* 0x00000004002c0947 */ /* 0x000fea0003800000 */
[----:B------:R-:W0:Y:S01]  /*ed00*/  LDC.64 R14, c[0x0][0x628] ;  /* 0x00018a00ff0e7b82 */ /* 0x000e220000000a00 */
[----:B------:R-:W-:Y:S02]  /*ed10*/  IMAD.MOV.U32 R8, RZ, RZ, R22 ;  /* 0x000000ffff087224 */ /* 0x000fe400078e0016 */
[----:B------:R-:W-:-:S05]  /*ed20*/  IMAD.MOV.U32 R9, RZ, RZ, R23 ;  /* 0x000000ffff097224 */ /* 0x000fca00078e0017 */
[----:B------:R-:W1:Y:S08]  /*ed30*/  LDC R10, c[0x0][0x630] ;  /* 0x00018c00ff0a7b82 */ /* 0x000e700000000800 */
[----:B------:R-:W2:Y:S01]  /*ed40*/  LDC.64 R16, c[0x0][0x620] ;  /* 0x00018800ff107b82 */ /* 0x000ea20000000a00 */
[----:B0-----:R-:W-:-:S04]  /*ed50*/  ISETP.NE.U32.AND P0, PT, R14, RZ, PT ;  /* 0x000000ff0e00720c */ /* 0x001fc80003f05070 */
[----:B------:R-:W-:-:S13]  /*ed60*/  ISETP.NE.AND.EX P0, PT, R15, RZ, PT, P0 ;  /* 0x000000ff0f00720c */ /* 0x000fda0003f05300 */
[----:B-12---:R-:W-:Y:S05]  /*ed70*/  @!P0 BRA `(.L_x_299) ;  /* 0x0000000000288947 */ /* 0x006fea0003800000 */
        /* <DEDUP_REMOVED lines=10> */
.L_x_299:
[----:B------:R-:W0:Y:S01]  /*ee20*/  LDC.64 R20, c[0x0][0x640] ;  /* 0x00019000ff147b82 */ /* 0x000e220000000a00 */
[-CC-:B------:R-:W-:Y:S02]  /*ee30*/  SHF.R.U64 R14, R8, R10.reuse, R9.reuse ;  /* 0x0000000a080e7219 */ /* 0x180fe40000001209 */
[----:B------:R-:W-:Y:S02]  /*ee40*/  SHF.R.U32.HI R4, RZ, R10, R9 ;  /* 0x0000000aff047219 */ /* 0x000fe40000011609 */
[----:B------:R-:W-:-:S03]  /*ee50*/  IADD3 R7, P0, RZ, -R14, RZ ;  /* 0x8000000eff077210 */ /* 0x000fc60007f1e0ff */
[----:B------:R-:W1:Y:S02]  /*ee60*/  LDC R8, c[0x0][0x618] ;  /* 0x00018600ff087b82 */ /* 0x000e640000000800 */
[----:B------:R-:W-:Y:S02]  /*ee70*/  IMAD.X R5, RZ, RZ, ~R4, P0 ;  /* 0x000000ffff057224 */ /* 0x000fe400000e0e04 */
[----:B------:R-:W-:Y:S02]  /*ee80*/  IMAD.MOV.U32 R4, RZ, RZ, R22 ;  /* 0x000000ffff047224 */ /* 0x000fe400078e0016 */
[-C--:B------:R-:W-:Y:S02]  /*ee90*/  IMAD R6, R5, R16.reuse, RZ ;  /* 0x0000001005067224 */ /* 0x080fe400078e02ff */
[----:B------:R-:W2:Y:S01]  /*eea0*/  LDC R18, c[0x0][0x608] ;  /* 0x00018200ff127b82 */ /* 0x000ea20000000800 */
[----:B------:R-:W-:Y:S02]  /*eeb0*/  IMAD.MOV.U32 R5, RZ, RZ, R23 ;  /* 0x000000ffff057224 */ /* 0x000fe400078e0017 */
[----:B------:R-:W-:-:S05]  /*eec0*/  IMAD.WIDE.U32 R4, R7, R16, R4 ;  /* 0x0000001007047225 */ /* 0x000fca00078e0004 */
[----:B------:R-:W3:Y:S01]  /*eed0*/  LDC R19, c[0x0][0x658] ;  /* 0x00019600ff137b82 */ /* 0x000ee20000000800 */
[----:B------:R-:W-:Y:S01]  /*eee0*/  IMAD R7, R7, R17, R6 ;  /* 0x0000001107077224 */ /* 0x000fe200078e0206 */
[----:B0-----:R-:W-:Y:S01]  /*eef0*/  ISETP.NE.U32.AND P0, PT, R20, RZ, PT ;  /* 0x000000ff1400720c */ /* 0x001fe20003f05070 */
[----:B------:R-:W-:Y:S02]  /*ef00*/  IMAD.MOV.U32 R6, RZ, RZ, -0x1 ;  /* 0xffffffffff067424 */ /* 0x000fe400078e00ff */
[----:B------:R-:W-:Y:S01]  /*ef10*/  IMAD.IADD R5, R5, 0x1, R7 ;  /* 0x0000000105057824 */ /* 0x000fe200078e0207 */
[----:B------:R-:W-:Y:S02]  /*ef20*/  ISETP.NE.AND.EX P0, PT, R21, RZ, PT, P0 ;  /* 0x000000ff1500720c */ /* 0x000fe40003f05300 */
[----:B------:R-:W0:Y:S02]  /*ef30*/  LDC R17, c[0x0][0x600] ;  /* 0x00018000ff117b82 */ /* 0x000e240000000800 */
[----:B-1----:R-:W-:-:S02]  /*ef40*/  SHF.R.U64 R10, R4, R8, R5 ;  /* 0x00000008040a7219 */ /* 0x002fc40000001205 */
[----:B------:R-:W-:-:S04]  /*ef50*/  SHF.R.U32.HI R5, RZ, R8, R5 ;  /* 0x00000008ff057219 */ /* 0x000fc80000011605 */
[----:B------:R-:W1:Y:S01]  /*ef60*/  LDC R22, c[0x0][0x648] ;  /* 0x00019200ff167b82 */ /* 0x000e620000000800 */
[-CC-:B--2---:R-:W-:Y:S02]  /*ef70*/  SHF.R.U64 R15, R10, R18.reuse, R5.reuse ;  /* 0x000000120a0f7219 */ /* 0x184fe40000001205 */
[----:B------:R-:W-:Y:S01]  /*ef80*/  SHF.R.U32.HI R4, RZ, R18, R5 ;  /* 0x00000012ff047219 */ /* 0x000fe20000011605 */
[----:B------:R-:W-:-:S04]  /*ef90*/  IMAD.MOV.U32 R18, RZ, RZ, 0x1 ;  /* 0x00000001ff127424 */ /* 0x000fc800078e00ff */
[----:B------:R-:W2:Y:S01]  /*efa0*/  LDC R23, c[0x0][0x638] ;  /* 0x00018e00ff177b82 */ /* 0x000ea20000000800 */
[-CC-:B---3--:R-:W-:Y:S02]  /*efb0*/  SHF.R.U64 R16, R15, R19.reuse, R4.reuse ;  /* 0x000000130f107219 */ /* 0x188fe40000001204 */
[-C--:B------:R-:W-:Y:S02]  /*efc0*/  SHF.L.U32 R6, R6, R19.reuse, RZ ;  /* 0x0000001306067219 */ /* 0x080fe400000006ff */
[----:B------:R-:W-:Y:S01]  /*efd0*/  SHF.R.U32.HI R5, RZ, R19, R4 ;  /* 0x00000013ff057219 */ /* 0x000fe20000011604 */
[----:B------:R-:W-:Y:S01]  /*efe0*/  IMAD.MOV.U32 R4, RZ, RZ, R16 ;  /* 0x000000ffff047224 */ /* 0x000fe200078e0010 */
[----:B------:R-:W-:Y:S01]  /*eff0*/  LOP3.LUT R24, RZ, R6, RZ, 0x33, !PT ;  /* 0x00000006ff187212 */ /* 0x000fe200078e33ff */
[----:B------:R-:W3:Y:S01]  /*f000*/  LDC R25, c[0x0][0x610] ;  /* 0x00018400ff197b82 */ /* 0x000ee20000000800 */
[----:B------:R-:W-:Y:S05]  /*f010*/  @!P0 BRA `(.L_x_300) ;  /* 0x0000000000288947 */ /* 0x000fea0003800000 */
        /* <DEDUP_REMOVED lines=10> */
.L_x_300:
[----:B-1----:R-:W-:Y:S01]  /*f0c0*/  SHF.R.U64 R4, R4, R22, R5 ;  /* 0x0000001604047219 */ /* 0x002fe20000001205 */
[----:B0-----:R-:W-:Y:S01]  /*f0d0*/  VIADD R7, R17, 0xffffffff ;  /* 0xffffffff11077836 */ /* 0x001fe20000000000 */
[----:B------:R-:W-:Y:S01]  /*f0e0*/  SHF.L.U32 R18, R18, R19, RZ ;  /* 0x0000001312127219 */ /* 0x000fe200000006ff */
[----:B------:R-:W-:Y:S01]  /*f0f0*/  @P3 IMAD R0, R11, R12, R2 ;  /* 0x0000000c0b003224 */ /* 0x000fe200078e0202 */
[----:B------:R-:W-:Y:S01]  /*f100*/  LOP3.LUT R3, R15, R24, RZ, 0xc0, !PT ;  /* 0x000000180f037212 */ /* 0x000fe200078ec0ff */
[----:B------:R-:W-:Y:S01]  /*f110*/  IMAD.MOV R5, RZ, RZ, -R4 ;  /* 0x000000ffff057224 */ /* 0x000fe200078e0a04 */
[----:B------:R-:W-:Y:S01]  /*f120*/  LOP3.LUT R7, R10, R7, RZ, 0xc0, !PT ;  /* 0x000000070a077212 */ /* 0x000fe200078ec0ff */
[----:B------:R-:W-:Y:S02]  /*f130*/  IMAD.MOV.U32 R6, RZ, RZ, R14 ;  /* 0x000000ffff067224 */ /* 0x000fe400078e000e */
[----:B------:R-:W-:Y:S02]  /*f140*/  IMAD R3, R18, R4, R3 ;  /* 0x0000000412037224 */ /* 0x000fe400078e0203 */
[----:B--2---:R-:W-:-:S02]  /*f150*/  IMAD R2, R5, R23, R16 ;  /* 0x0000001705027224 */ /* 0x004fc400078e0210 */
[----:B---3--:R-:W-:Y:S02]  /*f160*/  IMAD R0, R3, R25, R0 ;  /* 0x0000001903007224 */ /* 0x008fe400078e0200 */
[----:B------:R-:W-:Y:S02]  /*f170*/  IMAD R5, R2, R17, R7 ;  /* 0x0000001102057224 */ /* 0x000fe400078e0207 */
[----:B------:R-:W-:-:S03]  /*f180*/  IMAD.MOV.U32 R4, RZ, RZ, 0x1 ;  /* 0x00000001ff047424 */ /* 0x000fc600078e00ff */
[----:B------:R-:W-:Y:S02]  /*f190*/  SEL R7, R5, R0, !P3 ;  /* 0x0000000005077207 */ /* 0x000fe40005800000 */
[----:B------:R-:W-:-:S07]  /*f1a0*/  SEL R5, R0, R5, !P3 ;  /* 0x0000000500057207 */ /* 0x000fce0005800000 */
.L_x_298:
[----:B------:R-:W-:-:S08]  /*f1b0*/  NOP ;  /* 0x0000000000007918 */ /* 0x000fd00000000000 */
[----:B------:R-:W0:-:S00]  /*f1c0*/  USETMAXREG.DEALLOC.CTAPOOL 0x28 ;  /* 0x00000028000079c8 */ /* 0x000e0000080e0500 */
[----:B------:R-:W-:-:S13]  /*f1d0*/  ISETP.NE.AND P0, PT, RZ, UR8, PT ;  /* 0x00000008ff007c0c */ /* 0x000fda000bf05270 */
[----:B------:R-:W-:Y:S05]  /*f1e0*/  @P0 EXIT ;  /* 0x000000000000094d */ /* 0x000fea0003800000 */
[----:B0-----:R-:W-:Y:S01]  /*f1f0*/  LOP3.LUT P0, RZ, R4, 0xff, RZ, 0xc0, !PT ;  /* 0x000000ff04ff7812 */ /* 0x001fe2000780c0ff */
[----:B------:R-:W-:Y:S02]  /*f200*/  IMAD.MOV.U32 R11, RZ, RZ, 0x1 ;  /* 0x00000001ff0b7424 */ /* 0x000fe400078e00ff */
[----:B------:R-:W-:-:S10]  /*f210*/  IMAD.MOV.U32 R10, RZ, RZ, RZ ;  /* 0x000000ffff0a7224 */ /* 0x000fd400078e00ff */
[----:B------:R-:W-:Y:S05]  /*f220*/  @!P0 BRA `(.L_x_301) ;  /* 0x0000000c00608947 */ /* 0x000fea0003800000 */
[----:B------:R-:W0:Y:S01]  /*f230*/  S2UR UR12, SR_CgaCtaId ;  /* 0x00000000000c79c3 */ /* 0x000e220000008800 */
[----:B------:R-:W-:Y:S01]  /*f240*/  ULDC UR4, c[0x0][0x28c] ;  /* 0x0000a30000047ab9 */ /* 0x000fe20000000800 */
[----:B------:R-:W-:Y:S01]  /*f250*/  ULDC UR6, c[0x0][0x658] ;  /* 0x0001960000067ab9 */ /* 0x000fe20000000800 */
[----:B------:R-:W-:Y:S01]  /*f260*/  UIADD3 UR10, UR4, 0x7f, URZ ;  /* 0x0000007f040a7890 */ /* 0x000fe2000fffe03f */
[----:B------:R-:W-:Y:S01]  /*f270*/  BSSY B0, `(.L_x_301) ;  /* 0x00000d3000007945 */ /* 0x000fe20003800000 */
[----:B------:R-:W-:Y:S01]  /*f280*/  UMOV UR7, 0xffffffff ;  /* 0xffffffff00077882 */ /* 0x000fe20000000000 */
[----:B------:R-:W-:Y:S01]  /*f290*/  ULDC UR5, c[0x0][0x600] ;  /* 0x0001800000057ab9 */ /* 0x000fe20000000800 */
[----:B------:R-:W-:Y:S01]  /*f2a0*/  UMOV UR9, 0x1 ;  /* 0x0000000100097882 */ /* 0x000fe20000000000 */
[----:B------:R-:W-:Y:S01]  /*f2b0*/  USHF.L.U32 UR7, UR7, UR6, URZ ;  /* 0x0000000607077299 */ /* 0x000fe2000800063f */
[----:B------:R-:W-:Y:S01]  /*f2c0*/  IMAD.MOV.U32 R9, RZ, RZ, 0x1 ;  /* 0x00000001ff097424 */ /* 0x000fe200078e00ff */
[----:B------:R-:W-:Y:S01]  /*f2d0*/  UIADD3 UR4, UR5, -0x1, URZ ;  /* 0xffffffff05047890 */ /* 0x000fe2000fffe03f */
[----:B------:R-:W-:Y:S01]  /*f2e0*/  IMAD.MOV.U32 R11, RZ, RZ, 0x1 ;  /* 0x00000001ff0b7424 */ /* 0x000fe200078e00ff */
[----:B------:R-:W-:Y:S01]  /*f2f0*/  USHF.R.S32.HI UR11, URZ, 0x1f, UR10 ;  /* 0x0000001f3f0b7899 */ /* 0x000fe2000801140a */
[----:B------:R-:W-:Y:S01]  /*f300*/  IMAD.MOV.U32 R10, RZ, RZ, RZ ;  /* 0x000000ffff0a7224 */ /* 0x000fe200078e00ff */
[----:B------:R-:W-:Y:S01]  /*f310*/  ULDC UR8, c[0x0][0xc] ;  /* 0x0000030000087ab9 */ /* 0x000fe20000000800 */
[----:B------:R-:W-:-:S02]  /*f320*/  USHF.L.U32 UR5, UR9, UR6, URZ ;  /* 0x0000000609057299 */ /* 0x000fc4000800063f */
[----:B------:R-:W-:Y:S01]  /*f330*/  ULEA.HI UR11, UR11, UR10, URZ, 0x7 ;  /* 0x0000000a0b0b7291 */ /* 0x000fe2000f8f383f */
[----:B------:R-:W-:Y:S01]  /*f340*/  ULDC UR9, c[0x0][0x10] ;  /* 0x0000040000097ab9 */ /* 0x000fe20000000800 */
[----:B------:R-:W-:Y:S02]  /*f350*/  ULOP3.LUT UR6, URZ, UR7, URZ, 0x33, !UPT ;  /* 0x000000073f067292 */ /* 0x000fe4000f8e333f */
[----:B------:R-:W-:Y:S01]  /*f360*/  UIMAD.WIDE.U32 UR8, UR8, UR9, URZ ;  /* 0x00000009080872a5 */ /* 0x000fe2000f8e003f */
[----:B------:R-:W-:Y:S01]  /*f370*/  ULDC UR7, c[0x0][0x14] ;  /* 0x0000050000077ab9 */ /* 0x000fe20000000800 */
[----:B------:R-:W-:Y:S01]  /*f380*/  USHF.R.S32.HI UR20, URZ, 0x7, UR11 ;  /* 0x000000073f147899 */ /* 0x000fe2000801140b */
[----:B0-----:R-:W-:Y:S01]  /*f390*/  IMAD.U32 R8, RZ, RZ, UR12 ;  /* 0x0000000cff087e24 */ /* 0x001fe2000f8e00ff */
[----:B------:R-:W-:Y:S02]  /*f3a0*/  UIMAD.WIDE.U32 UR24, UR8, UR7, URZ ;  /* 0x00000007081872a5 */ /* 0x000fe4000f8e003f */
[----:B------:R-:W-:-:S02]  /*f3b0*/  UIMAD UR18, UR9, UR7, URZ ;  /* 0x00000007091272a4 */ /* 0x000fc4000f8e023f */
[----:B------:R-:W-:Y:S02]  /*f3c0*/  ULOP3.LUT UR23, UR13, 0x2, URZ, 0xfc, !UPT ;  /* 0x000000020d177892 */ /* 0x000fe4000f8efc3f */
[----:B------:R-:W-:Y:S02]  /*f3d0*/  UIADD3 UR18, UR25, UR18, URZ ;  /* 0x0000001219127290 */ /* 0x000fe4000fffe03f */
[----:B------:R-:W-:Y:S01]  /*f3e0*/  UIADD3 UR28, UR20, 0x1, URZ ;  /* 0x00000001141c7890 */ /* 0x000fe2000fffe03f */
[----:B------:R-:W-:-:S11]  /*f3f0*/  ULDC.64 UR26, c[0x0][0x198] ;  /* 0x00006600001a7ab9 */ /* 0x000fd60000000a00 */
.L_x_312:
[----:B------:R-:W-:-:S03]  /*f400*/  UMOV UR7, 0xffffffff ;  /* 0xffffffff00077882 */ /* 0x000fc60000000000 */
[----:B------:R-:W-:Y:S05]  /*f410*/  BRA.DIV UR7, `(.L_x_302) ;  /* 0x0000000e07e07947 */ /* 0x000fea000b800000 */
[----:B------:R-:W-:-:S13]  /*f420*/  ELECT P0, URZ, PT ;  /* 0x00000000003f782f */ /* 0x000fda0003800000 */
.L_x_323:
[----:B------:R-:W0:Y:S01]  /*f430*/  LDC R0, c[0x0][0x28c] ;  /* 0x0000a300ff007b82 */ /* 0x000e220000000800 */
[----:B------:R-:W-:Y:S01]  /*f440*/  BSSY B1, `(.L_x_303) ;  /* 0x000003c000017945 */ /* 0x000fe20003800000 */
[----:B0-----:R-:W-:-:S13]  /*f450*/  ISETP.LT.OR P0, PT, R0, 0x1, !P0 ;  /* 0x000000010000780c */ /* 0x001fda0004701670 */
[----:B------:R-:W-:Y:S05]  /*f460*/  @P0 BRA `(.L_x_304) ;  /* 0x0000000000e40947 */ /* 0x000fea0003800000 */
[----:B------:R-:W-:Y:S02]  /*f470*/  IMAD R5, R5, 0x2, R8 ;  /* 0x0000000205057824 */ /* 0x000fe400078e0208 */
[----:B------:R-:W-:Y:S02]  /*f480*/  IMAD.SHL.U32 R12, R7, 0x100, RZ ;  /* 0x00000100070c7824 */ /* 0x000fe400078e00ff */
[----:B------:R-:W-:Y:S02]  /*f490*/  IMAD.MOV.U32 R13, RZ, RZ, RZ ;  /* 0x000000ffff0d7224 */ /* 0x000fe400078e00ff */
[----:B------:R-:W-:Y:S02]  /*f4a0*/  IMAD.U32 R15, RZ, RZ, UR28 ;  /* 0x0000001cff0f7e24 */ /* 0x000fe4000f8e00ff */
[----:B------:R-:W-:Y:S02]  /*f4b0*/  IMAD.MOV.U32 R0, RZ, RZ, R11 ;  /* 0x000000ffff007224 */ /* 0x000fe400078e000b */
[----:B------:R-:W-:-:S02]  /*f4c0*/  IMAD.MOV.U32 R3, RZ, RZ, R10 ;  /* 0x000000ffff037224 */ /* 0x000fc400078e000a */
[----:B------:R-:W-:-:S07]  /*f4d0*/  IMAD.SHL.U32 R7, R5, 0x40, RZ ;  /* 0x0000004005077824 */ /* 0x000fce00078e00ff */
.L_x_307:
[----:B------:R-:W0:Y:S01]  /*f4e0*/  S2UR UR7, SR_CgaCtaId ;  /* 0x00000000000779c3 */ /* 0x000e220000008800 */
[----:B------:R-:W1:Y:S01]  /*f4f0*/  S2R R4, SR_TID.X ;  /* 0x0000000000047919 */ /* 0x000e620000002100 */
[----:B------:R-:W-:Y:S02]  /*f500*/  MOV R5, 0x400 ;  /* 0x0000040000057802 */ /* 0x000fe40000000f00 */
[----:B------:R-:W-:Y:S01]  /*f510*/  SHF.L.U32 R2, R0, 0x1f, RZ ;  /* 0x0000001f00027819 */ /* 0x000fe200000006ff */
[----:B0-----:R-:W-:-:S05]  /*f520*/  IMAD.U32 R8, RZ, RZ, UR7 ;  /* 0x00000007ff087e24 */ /* 0x001fca000f8e00ff */
[----:B------:R-:W-:Y:S02]  /*f530*/  LEA R14, R8, R5, 0x18 ;  /* 0x00000005080e7211 */ /* 0x000fe400078ec0ff */
[----:B-1----:R-:W-:-:S03]  /*f540*/  LOP3.LUT P1, RZ, R4, 0x7f, RZ, 0xc0, !PT ;  /* 0x0000007f04ff7812 */ /* 0x002fc6000782c0ff */
[----:B------:R-:W-:-:S04]  /*f550*/  IMAD R5, R3, 0x8, R14 ;  /* 0x0000000803057824 */ /* 0x000fc800078e020e */
[----:B------:R-:W0:Y:S06]  /*f560*/  SYNCS.PHASECHK.TRANS64.TRYWAIT P0, [R5+URZ+0x20], R2 ;  /* 0x00002002050075a7 */ /* 0x000e2c000800017f */
[----:B------:R-:W1:Y:S01]  /*f570*/  @!P1 LDC R4, c[0x0][0x500] ;  /* 0x00014000ff049b82 */ /* 0x000e620000000800 */
[----:B0-----:R-:W-:Y:S05]  /*f580*/  @!P0 BRA `(.L_x_305) ;  /* 0x0000000c00a48947 */ /* 0x001fea0003800000 */
.L_x_324:
[----:B------:R-:W-:Y:S01]  /*f590*/  UPRMT UR7, UR23, 0x9910, URZ ;  /* 0x0000991017077896 */ /* 0x000fe2000800003f */
[----:B-1----:R1:W-:Y:S03]  /*f5a0*/  @!P1 SYNCS.ARRIVE.TRANS64 RZ, [R5+URZ], R4 ;  /* 0x0000000405ff99a7 */ /* 0x0023e6000800003f */
[----:B------:R-:W-:-:S06]  /*f5b0*/  UISETP.NE.AND UP0, UPT, UR7, 0x2, UPT ;  /* 0x000000020700788c */ /* 0x000fcc000bf05270 */
[----:B------:R-:W-:-:S13]  /*f5c0*/  PLOP3.LUT P0, PT, PT, PT, UP0, 0x80, 0x0 ;  /* 0x000000000000781c */ /* 0x000fda0003f0f008 */
[----:B-1----:R-:W-:Y:S05]  /*f5d0*/  @P0 BRA `(.L_x_306) ;  /* 0x0000000000040947 */ /* 0x002fea0003800000 */
[----:B------:R-:W-:Y:S01]  /*f5e0*/  BPT.TRAP 0x1 ;  /* 0x000000040000795c */ /* 0x000fe20000300000 */
.L_x_306:
[----:B0-----:R-:W-:Y:S01]  /*f5f0*/  IMAD R2, R3, 0x2, R8 ;  /* 0x0000000203027824 */ /* 0x001fe200078e0208 */
[----:B------:R-:W-:Y:S01]  /*f600*/  R2UR UR9, R5 ;  /* 0x00000000050972ca */ /* 0x000fe200000e0000 */
[----:B------:R-:W-:Y:S01]  /*f610*/  VIADD R15, R15, 0xffffffff ;  /* 0xffffffff0f0f7836 */ /* 0x000fe20000000000 */
[----:B------:R-:W-:Y:S01]  /*f620*/  UIADD3 UR14, UP0, UR26, 0xf0, URZ ;  /* 0x000000f01a0e7890 */ /* 0x000fe2000ff1e03f */
[--C-:B------:R-:W-:Y:S01]  /*f630*/  IMAD.U32 R2, R2, 0x2000, R14.reuse ;  /* 0x0000200002027824 */ /* 0x100fe200078e000e */
[----:B------:R-:W-:Y:S01]  /*f640*/  R2UR UR11, R7 ;  /* 0x00000000070b72ca */ /* 0x000fe200000e0000 */
[----:B------:R-:W-:Y:S01]  /*f650*/  IMAD R14, R3, 0x8000, R14 ;  /* 0x00008000030e7824 */ /* 0x000fe200078e020e */
[----:B------:R-:W-:Y:S01]  /*f660*/  R2UR UR10, R13 ;  /* 0x000000000d0a72ca */ /* 0x000fe200000e0000 */
[----:B------:R-:W-:Y:S01]  /*f670*/  UIADD3 UR30, UP1, UR26, 0x1f0, URZ ;  /* 0x000001f01a1e7890 */ /* 0x000fe2000ff3e03f */
[----:B------:R-:W-:Y:S01]  /*f680*/  R2UR UR7, R2 ;  /* 0x00000000020772ca */ /* 0x000fe200000e0000 */
[----:B------:R-:W-:Y:S01]  /*f690*/  UIADD3.X UR15, URZ, UR27, URZ, UP0, !UPT ;  /* 0x0000001b3f0f7290 */ /* 0x000fe200087fe43f */
[----:B------:R-:W-:Y:S01]  /*f6a0*/  R2UR UR8, R14 ;  /* 0x000000000e0872ca */ /* 0x000fe200000e0000 */
[----:B------:R-:W-:Y:S01]  /*f6b0*/  VIADD R3, R3, 0x1 ;  /* 0x0000000103037836 */ /* 0x000fe20000000000 */
[----:B------:R-:W-:Y:S01]  /*f6c0*/  R2UR UR12, R6 ;  /* 0x00000000060c72ca */ /* 0x000fe200000e0000 */
[----:B------:R-:W-:Y:S01]  /*f6d0*/  UIADD3.X UR31, URZ, UR27, URZ, UP1, !UPT ;  /* 0x0000001b3f1f7290 */ /* 0x000fe20008ffe43f */
[----:B------:R-:W-:Y:S01]  /*f6e0*/  R2UR UR21, R12 ;  /* 0x000000000c1572ca */ /* 0x000fe200000e0000 */
[----:B------:R-:W-:Y:S01]  /*f6f0*/  UMOV UR22, 0x30000 ;  /* 0x0003000000167882 */ /* 0x000fe20000000000 */
[----:B------:R-:W-:Y:S01]  /*f700*/  ISETP.GT.AND P1, PT, R15, 0x1, PT ;  /* 0x000000010f00780c */ /* 0x000fe20003f24270 */
[----:B------:R-:W-:Y:S01]  /*f710*/  UMOV UR16, 0x0 ;  /* 0x0000000000107882 */ /* 0x000fe20000000000 */
[----:B------:R-:W-:Y:S01]  /*f720*/  UMOV UR17, 0x10000000 ;  /* 0x1000000000117882 */ /* 0x000fe20000000000 */
[----:B------:R-:W-:Y:S01]  /*f730*/  ISETP.NE.AND P0, PT, R3, 0x4, PT ;  /* 0x000000040300780c */ /* 0x000fe20003f05270 */
[----:B------:R-:W-:Y:S01]  /*f740*/  VIADD R13, R13, 0x80 ;  /* 0x000000800d0d7836 */ /* 0x000fe20000000000 */
[----:B------:R-:W-:-:S02]  /*f750*/  UIADD3 UR7, UR7, 0x100, URZ ;  /* 0x0000010007077890 */ /* 0x000fc4000fffe03f */
[----:B------:R-:W-:Y:S01]  /*f760*/  UIADD3 UR19, UR8, 0x10100, URZ ;  /* 0x0001010008137890 */ /* 0x000fe2000fffe03f */
[----:B------:R-:W-:Y:S02]  /*f770*/  SEL R5, RZ, 0x1, P0 ;  /* 0x00000001ff057807 */ /* 0x000fe40000000000 */
[----:B------:R-:W-:Y:S02]  /*f780*/  SEL R3, R3, RZ, P0 ;  /* 0x000000ff03037207 */ /* 0x000fe40000000000 */
[----:B------:R-:W-:Y:S01]  /*f790*/  UMOV UR8, UR7 ;  /* 0x0000000700087c82 */ /* 0x000fe20008000000 */
[----:B------:R-:W-:Y:S01]  /*f7a0*/  LOP3.LUT R0, R0, R5, RZ, 0x3c, !PT ;  /* 0x0000000500007212 */ /* 0x000fe200078e3cff */
[----:B------:R0:W-:Y:S02]  /*f7b0*/  UTMALDG.3D.MULTICAST [UR8], [UR14], UR22, desc[UR16] ;  /* 0x000010080e0073b4 */ /* 0x0001e40008011816 */
[----:B0-----:R-:W-:Y:S01]  /*f7c0*/  UMOV UR8, UR19 ;  /* 0x0000001300087c82 */ /* 0x001fe20008000000 */
[----:B------:R-:W-:-:S02]  /*f7d0*/  UMOV UR11, UR21 ;  /* 0x00000015000b7c82 */ /* 0x000fc40008000000 */
[----:B------:R0:W-:Y:S02]  /*f7e0*/  UTMALDG.3D [UR8], [UR30], desc[UR16] ;  /* 0x000010081e0075b4 */ /* 0x0001e40008011000 */
[----:B0-----:R-:W-:Y:S05]  /*f7f0*/  @P1 BRA `(.L_x_307) ;  /* 0xfffffffc00381947 */ /* 0x001fea000383ffff */
.L_x_304:
[----:B------:R-:W-:Y:S05]  /*f800*/  BSYNC B1 ;  /* 0x0000000000017941 */ /* 0x000fea0003800000 */
.L_x_303:
[----:B------:R-:W2:Y:S01]  /*f810*/  LDL.LU R16, [R1+0x74] ;  /* 0x0000740001107983 */ /* 0x000ea20000300800 */
[----:B------:R-:W-:Y:S01]  /*f820*/  LOP3.LUT P2, RZ, R9, 0xff, RZ, 0xc0, !PT ;  /* 0x000000ff09ff7812 */ /* 0x000fe2000784c0ff */
[----:B------:R-:W-:Y:S01]  /*f830*/  VIADD R10, R10, UR20 ;  /* 0x000000140a0a7c36 */ /* 0x000fe20008000000 */
[----:B------:R-:W-:Y:S01]  /*f840*/  ULDC.64 UR8, c[0x0][0x650] ;  /* 0x0001940000087ab9 */ /* 0x000fe20000000a00 */
[----:B------:R-:W3:Y:S01]  /*f850*/  LDL.LU R14, [R1+0x78] ;  /* 0x00007800010e7983 */ /* 0x000ee20000300800 */
[----:B------:R-:W-:Y:S01]  /*f860*/  IMAD.U32 R2, RZ, RZ, UR20 ;  /* 0x00000014ff027e24 */ /* 0x000fe2000f8e00ff */
[----:B------:R-:W-:Y:S01]  /*f870*/  BSSY B1, `(.L_x_308) ;  /* 0x0000070000017945 */ /* 0x000fe20003800000 */
[----:B------:R-:W-:Y:S01]  /*f880*/  SHF.R.U32.HI R0, RZ, 0x2, R10 ;  /* 0x00000002ff007819 */ /* 0x000fe2000001160a */
[----:B------:R-:W-:Y:S01]  /*f890*/  IMAD.MOV.U32 R5, RZ, RZ, -0x1 ;  /* 0xffffffffff057424 */ /* 0x000fe200078e00ff */
[----:B------:R-:W-:Y:S01]  /*f8a0*/  ISETP.GT.U32.AND P0, PT, R10, 0x3, PT ;  /* 0x000000030a00780c */ /* 0x000fe20003f04070 */
[----:B------:R-:W-:Y:S01]  /*f8b0*/  IMAD.MOV.U32 R7, RZ, RZ, -0x1 ;  /* 0xffffffffff077424 */ /* 0x000fe200078e00ff */
[----:B------:R-:W-:Y:S01]  /*f8c0*/  LOP3.LUT R0, R0, 0x1, RZ, 0xc0, !PT ;  /* 0x0000000100007812 */ /* 0x000fe200078ec0ff */
[----:B------:R-:W-:Y:S01]  /*f8d0*/  IMAD.MOV.U32 R6, RZ, RZ, -0x1 ;  /* 0xffffffffff067424 */ /* 0x000fe200078e00ff */
[----:B------:R-:W-:Y:S01]  /*f8e0*/  ISETP.LT.U32.AND P0, PT, R2, 0x4, P0 ;  /* 0x000000040200780c */ /* 0x000fe20000701070 */
[----:B------:R-:W0:Y:S01]  /*f8f0*/  @P2 S2R R8, SR_CgaCtaId ;  /* 0x0000000000082919 */ /* 0x000e220000008800 */
[----:B------:R-:W-:-:S02]  /*f900*/  @P2 MOV R3, 0x400 ;  /* 0x0000040000032802 */ /* 0x000fc40000000f00 */
[----:B------:R-:W-:Y:S01]  /*f910*/  ISETP.NE.U32.AND P1, PT, R0, 0x1, PT ;  /* 0x000000010000780c */ /* 0x000fe20003f25070 */
[----:B------:R-:W-:Y:S01]  /*f920*/  IMAD.U32 R0, RZ, RZ, UR20 ;  /* 0x00000014ff007e24 */ /* 0x000fe2000f8e00ff */
[----:B------:R-:W-:Y:S02]  /*f930*/  LOP3.LUT R10, R10, 0x3, RZ, 0xc0, !PT ;  /* 0x000000030a0a7812 */ /* 0x000fe400078ec0ff */
[----:B------:R-:W-:Y:S02]  /*f940*/  PRMT R9, RZ, 0x7610, R9 ;  /* 0x00007610ff097816 */ /* 0x000fe40000000009 */
[----:B------:R-:W-:Y:S02]  /*f950*/  ISETP.GT.U32.AND P1, PT, R0, 0x3, !P1 ;  /* 0x000000030000780c */ /* 0x000fe40004f24070 */
[----:B------:R-:W-:Y:S02]  /*f960*/  SEL R0, RZ, 0x1, !P0 ;  /* 0x00000001ff007807 */ /* 0x000fe40004000000 */
[----:B------:R-:W-:-:S04]  /*f970*/  SEL R2, RZ, 0x1, !P1 ;  /* 0x00000001ff027807 */ /* 0x000fc80004800000 */
[--C-:B------:R-:W-:Y:S02]  /*f980*/  LOP3.LUT R11, R2, R11, R0.reuse, 0x96, !PT ;  /* 0x0000000b020b7212 */ /* 0x100fe400078e9600 */
[----:B------:R-:W-:Y:S02]  /*f990*/  PRMT R0, RZ, 0x7610, R0 ;  /* 0x00007610ff007816 */ /* 0x000fe40000000000 */
[----:B0-----:R-:W-:-:S04]  /*f9a0*/  @P2 LEA R3, R8, R3, 0x18 ;  /* 0x0000000308032211 */ /* 0x001fc800078ec0ff */
[----:B------:R0:W-:Y:S01]  /*f9b0*/  @P2 SYNCS.ARRIVE.TRANS64.A1T0 RZ, [R3+URZ+0x58], RZ ;  /* 0x000058ff03ff29a7 */ /* 0x0001e2000810003f */
[----:B---3--:R-:W-:-:S04]  /*f9c0*/  IADD3 R14, P2, R14, UR24, RZ ;  /* 0x000000180e0e7c10 */ /* 0x008fc8000ff5e0ff */
[----:B--2---:R-:W-:Y:S01]  /*f9d0*/  IADD3.X R16, R16, UR18, RZ, P2, !PT ;  /* 0x0000001210107c10 */ /* 0x004fe200097fe4ff */
[----:B------:R0:W-:Y:S01]  /*f9e0*/  STL [R1+0x78], R14 ;  /* 0x0000780e01007387 */ /* 0x0001e20000100800 */
[----:B------:R-:W-:-:S03]  /*f9f0*/  ISETP.GE.U32.AND P2, PT, R14, UR8, PT ;  /* 0x000000080e007c0c */ /* 0x000fc6000bf46070 */
[----:B------:R0:W-:Y:S01]  /*fa00*/  STL [R1+0x74], R16 ;  /* 0x0000741001007387 */ /* 0x0001e20000100800 */
[----:B------:R-:W-:-:S13]  /*fa10*/  ISETP.GE.U32.AND.EX P0, PT, R16, UR9, PT, P2 ;  /* 0x0000000910007c0c */ /* 0x000fda000bf06120 */
[----:B0-----:R-:W-:Y:S05]  /*fa20*/  @P0 BRA `(.L_x_309) ;  /* 0x0000000400500947 */ /* 0x001fea0003800000 */
[----:B------:R-:W-:Y:S01]  /*fa30*/  ULDC.64 UR8, c[0x0][0x628] ;  /* 0x00018a0000087ab9 */ /* 0x000fe20000000a00 */
[----:B------:R-:W0:Y:S01]  /*fa40*/  S2R R12, SR_CTAID.X ;  /* 0x00000000000c7919 */ /* 0x000e220000002500 */
[----:B------:R-:W-:Y:S01]  /*fa50*/  ISETP.NE.U32.AND P0, PT, RZ, UR8, PT ;  /* 0x00000008ff007c0c */ /* 0x000fe2000bf05070 */
[----:B------:R-:W-:Y:S01]  /*fa60*/  ULDC UR10, c[0x0][0x630] ;  /* 0x00018c00000a7ab9 */ /* 0x000fe20000000800 */
[----:B------:R-:W-:Y:S01]  /*fa70*/  IMAD.MOV.U32 R2, RZ, RZ, R14 ;  /* 0x000000ffff027224 */ /* 0x000fe200078e000e */
[----:B------:R-:W1:Y:S01]  /*fa80*/  S2R R0, SR_CTAID.Y ;  /* 0x0000000000007919 */ /* 0x000e620000002600 */
[----:B------:R-:W-:Y:S01]  /*fa90*/  ISETP.NE.AND.EX P0, PT, RZ, UR9, PT, P0 ;  /* 0x00000009ff007c0c */ /* 0x000fe2000bf05300 */
[----:B------:R-:W-:-:S12]  /*faa0*/  IMAD.MOV.U32 R3, RZ, RZ, R16 ;  /* 0x000000ffff037224 */ /* 0x000fd800078e0010 */
[----:B------:R-:W-:Y:S05]  /*fab0*/  @!P0 BRA `(.L_x_310) ;  /* 0x0000000000288947 */ /* 0x000fea0003800000 */
[----:B------:R-:W-:Y:S02]  /*fac0*/  ULDC UR7, c[0x0][0x634] ;  /* 0x00018d0000077ab9 */ /* 0x000fe40000000800 */
[----:B------:R-:W-:-:S05]  /*fad0*/  IADD3 R7, P0, R14, UR7, RZ ;  /* 0x000000070e077c10 */ /* 0x000fca000ff1e0ff */
[----:B------:R-:W-:-:S04]  /*fae0*/  IMAD.X R13, RZ, RZ, R16, P0 ;  /* 0x000000ffff0d7224 */ /* 0x000fc800000e0610 */
[----:B------:R-:W-:-:S04]  /*faf0*/  IMAD.WIDE.U32 R4, R13, UR8, RZ ;  /* 0x000000080d047c25 */ /* 0x000fc8000f8e00ff */
[----:B------:R-:W-:-:S04]  /*fb00*/  IMAD.WIDE.U32 R4, P0, R7, UR9, R4 ;  /* 0x0000000907047c25 */ /* 0x000fc8000f800004 */
[----:B------:R-:W-:-:S04]  /*fb10*/  IMAD.WIDE.U32 R6, R7, UR8, RZ ;  /* 0x0000000807067c25 */ /* 0x000fc8000f8e00ff */
[----:B------:R-:W-:Y:S01]  /*fb20*/  IMAD.X R3, RZ, RZ, RZ, P0 ;  /* 0x000000ffff037224 */ /* 0x000fe200000e06ff */
[----:B------:R-:W-:Y:S01]  /*fb30*/  IADD3 RZ, P0, R7, R4, RZ ;  /* 0x0000000407ff7210 */ /* 0x000fe20007f1e0ff */
[----:B------:R-:W-:-:S04]  /*fb40*/  IMAD.MOV.U32 R2, RZ, RZ, R5 ;  /* 0x000000ffff027224 */ /* 0x000fc800078e0005 */
[----:B------:R-:W-:-:S08]  /*fb50*/  IMAD.WIDE.U32.X R2, R13, UR9, R2, P0 ;  /* 0x000000090d027c25 */ /* 0x000fd000080e0402 */
.L_x_310:
[--C-:B------:R-:W-:Y:S01]  /*fb60*/  SHF.R.U64 R6, R2, UR10, R3.reuse ;  /* 0x0000000a02067c19 */ /* 0x100fe20008001203 */
[----:B------:R-:W-:Y:S01]  /*fb70*/  ULDC.64 UR8, c[0x0][0x620] ;  /* 0x0001880000087ab9 */ /* 0x000fe20000000a00 */
[----:B------:R-:W-:Y:S01]  /*fb80*/  SHF.R.U32.HI R2, RZ, UR10, R3 ;  /* 0x0000000aff027c19 */ /* 0x000fe20008011603 */
[----:B------:R-:W-:Y:S01]  /*fb90*/  IMAD.MOV.U32 R3, RZ, RZ, R16 ;  /* 0x000000ffff037224 */ /* 0x000fe200078e0010 */
[----:B------:R-:W-:Y:S01]  /*fba0*/  IADD3 R5, P0, RZ, -R6, RZ ;  /* 0x80000006ff057210 */ /* 0x000fe20007f1e0ff */
[----:B------:R-:W-:Y:S01]  /*fbb0*/  ULDC UR7, c[0x0][0x150] ;  /* 0x0000540000077ab9 */ /* 0x000fe20000000800 */
[----:B0-----:R-:W-:Y:S01]  /*fbc0*/  I2FP.F32.U32 R7, R12 ;  /* 0x0000000c00077245 */ /* 0x001fe20000201000 */
[----:B------:R-:W0:Y:S01]  /*fbd0*/  LDC R19, c[0x0][0x144] ;  /* 0x00005100ff137b82 */ /* 0x000e220000000800 */
[----:B------:R-:W-:Y:S01]  /*fbe0*/  ULDC.64 UR10, c[0x0][0x640] ;  /* 0x00019000000a7ab9 */ /* 0x000fe20000000a00 */
[----:B------:R-:W-:Y:S01]  /*fbf0*/  IMAD.X R2, RZ, RZ, ~R2, P0 ;  /* 0x000000ffff027224 */ /* 0x000fe200000e0e02 */
[----:B------:R-:W-:-:S03]  /*fc00*/  ISETP.NE.U32.AND P0, PT, RZ, UR10, PT ;  /* 0x0000000aff007c0c */ /* 0x000fc6000bf05070 */
[----:B------:R-:W-:Y:S01]  /*fc10*/  IMAD R4, R2, UR8, RZ ;  /* 0x0000000802047c24 */ /* 0x000fe2000f8e02ff */
[----:B------:R-:W-:Y:S01]  /*fc20*/  ISETP.NE.AND.EX P0, PT, RZ, UR11, PT, P0 ;  /* 0x0000000bff007c0c */ /* 0x000fe2000bf05300 */
[----:B------:R-:W-:Y:S01]  /*fc30*/  IMAD.MOV.U32 R2, RZ, RZ, R14 ;  /* 0x000000ffff027224 */ /* 0x000fe200078e000e */
[----:B------:R-:W2:Y:S03]  /*fc40*/  LDC R13, c[0x0][0x148] ;  /* 0x00005200ff0d7b82 */ /* 0x000ea60000000800 */
[----:B------:R-:W-:Y:S01]  /*fc50*/  IMAD.WIDE.U32 R2, R5, UR8, R2 ;  /* 0x0000000805027c25 */ /* 0x000fe2000f8e0002 */
[----:B------:R-:W-:-:S03]  /*fc60*/  ULDC UR8, c[0x0][0x154] ;  /* 0x0000550000087ab9 */ /* 0x000fc60000000800 */
[----:B------:R-:W-:Y:S02]  /*fc70*/  IMAD R5, R5, UR9, R4 ;  /* 0x0000000905057c24 */ /* 0x000fe4000f8e0204 */
[----:B------:R-:W-:Y:S01]  /*fc80*/  FMUL R4, R7, UR7 ;  /* 0x0000000707047c20 */ /* 0x000fe20008400000 */
[----:B------:R-:W-:Y:S01]  /*fc90*/  ULDC UR7, c[0x0][0x618] ;  /* 0x0001860000077ab9 */ /* 0x000fe20000000800 */
[----:B------:R-:W-:Y:S01]  /*fca0*/  ULDC UR9, c[0x0][0x608] ;  /* 0x0001820000097ab9 */ /* 0x000fe20000000800 */
[----:B------:R-:W-:-:S03]  /*fcb0*/  IMAD.IADD R3, R3, 0x1, R5 ;  /* 0x0000000103037824 */ /* 0x000fc600078e0205 */
[----:B------:R-:W3:Y:S02]  /*fcc0*/  F2I.U32.TRUNC.NTZ R4, R4 ;  /* 0x0000000400047305 */ /* 0x000ee4000020f000 */
[----:B------:R-:W-:Y:S02]  /*fcd0*/  SHF.R.U64 R7, R2, UR7, R3 ;  /* 0x0000000702077c19 */ /* 0x000fe40008001203 */
[----:B-1----:R-:W-:-:S05]  /*fce0*/  I2FP.F32.U32 R2, R0 ;  /* 0x0000000000027245 */ /* 0x002fca0000201000 */
[----:B------:R-:W-:Y:S01]  /*fcf0*/  FMUL R5, R2, UR8 ;  /* 0x0000000802057c20 */ /* 0x000fe20008400000 */
[----:B------:R-:W-:Y:S01]  /*fd00*/  SHF.R.U32.HI R2, RZ, UR7, R3 ;  /* 0x00000007ff027c19 */ /* 0x000fe20008011603 */
[----:B------:R-:W-:Y:S02]  /*fd10*/  ULDC UR7, c[0x0][0x658] ;  /* 0x0001960000077ab9 */ /* 0x000fe40000000800 */
[----:B------:R1:W4:Y:S01]  /*fd20*/  F2I.U32.TRUNC.NTZ R16, R5 ;  /* 0x0000000500107305 */ /* 0x000322000020f000 */
[----:B------:R-:W-:Y:S01]  /*fd30*/  SHF.R.U64 R15, R7, UR9, R2 ;  /* 0x00000009070f7c19 */ /* 0x000fe20008001202 */
[----:B---3--:R-:W-:Y:S01]  /*fd40*/  IMAD.MOV R4, RZ, RZ, -R4 ;  /* 0x000000ffff047224 */ /* 0x008fe200078e0a04 */
[----:B------:R-:W-:-:S03]  /*fd50*/  SHF.R.U32.HI R2, RZ, UR9, R2 ;  /* 0x00000009ff027c19 */ /* 0x000fc60008011602 */
[----:B0-----:R-:W-:Y:S01]  /*fd60*/  IMAD R12, R19, R4, R12 ;  /* 0x00000004130c7224 */ /* 0x001fe200078e020c */
[--C-:B------:R-:W-:Y:S02]  /*fd70*/  SHF.R.U64 R14, R15, UR7, R2.reuse ;  /* 0x000000070f0e7c19 */ /* 0x100fe40008001202 */
[----:B------:R-:W-:-:S03]  /*fd80*/  SHF.R.U32.HI R17, RZ, UR7, R2 ;  /* 0x00000007ff117c19 */ /* 0x000fc60008011602 */
[----:B------:R-:W-:Y:S02]  /*fd90*/  IMAD.MOV.U32 R2, RZ, RZ, R14 ;  /* 0x000000ffff027224 */ /* 0x000fe400078e000e */
[----:B------:R-:W-:Y:S01]  /*fda0*/  IMAD.MOV.U32 R3, RZ, RZ, R17 ;  /* 0x000000ffff037224 */ /* 0x000fe200078e0011 */
[----:B-12-4-:R-:W-:Y:S06]  /*fdb0*/  @!P0 BRA `(.L_x_311) ;  /* 0x0000000000288947 */ /* 0x016fec0003800000 */
[----:B------:R-:W-:Y:S02]  /*fdc0*/  ULDC UR7, c[0x0][0x64c] ;  /* 0x0001930000077ab9 */ /* 0x000fe40000000800 */
[----:B------:R-:W-:-:S05]  /*fdd0*/  IADD3 R3, P0, R14, UR7, RZ ;  /* 0x000000070e037c10 */ /* 0x000fca000ff1e0ff */
[----:B------:R-:W-:-:S04]  /*fde0*/  IMAD.X R17, RZ, RZ, R17, P0 ;  /* 0x000000ffff117224 */ /* 0x000fc800000e0611 */
[----:B------:R-:W-:-:S04]  /*fdf0*/  IMAD.WIDE.U32 R4, R17, UR10, RZ ;  /* 0x0000000a11047c25 */ /* 0x000fc8000f8e00ff */
[----:B------:R-:W-:-:S04]  /*fe00*/  IMAD.WIDE.U32 R4, P0, R3, UR11, R4 ;  /* 0x0000000b03047c25 */ /* 0x000fc8000f800004 */
[----:B------:R-:W-:-:S04]  /*fe10*/  IMAD.WIDE.U32 R2, R3, UR10, RZ ;  /* 0x0000000a03027c25 */ /* 0x000fc8000f8e00ff */
[----:B------:R-:W-:Y:S01]  /*fe20*/  IMAD.MOV.U32 R2, RZ, RZ, R5 ;  /* 0x000000ffff027224 */ /* 0x000fe200078e0005 */
[----:B------:R-:W-:Y:S01]  /*fe30*/  IADD3 RZ, P1, R3, R4, RZ ;  /* 0x0000000403ff7210 */ /* 0x000fe20007f3e0ff */
[----:B------:R-:W-:-:S04]  /*fe40*/  IMAD.X R3, RZ, RZ, RZ, P0 ;  /* 0x000000ffff037224 */ /* 0x000fc800000e06ff */
[----:B------:R-:W-:-:S08]  /*fe50*/  IMAD.WIDE.U32.X R2, R17, UR11, R2, P1 ;  /* 0x0000000b11027c25 */ /* 0x000fd000088e0402 */
.L_x_311:
[----:B------:R-:W-:Y:S01]  /*fe60*/  ULDC UR7, c[0x0][0x648] ;  /* 0x0001920000077ab9 */ /* 0x000fe20000000800 */
[----:B------:R-:W-:Y:S01]  /*fe70*/  LOP3.LUT R15, R15, UR6, RZ, 0xc0, !PT ;  /* 0x000000060f0f7c12 */ /* 0x000fe2000f8ec0ff */
[----:B------:R-:W-:Y:S01]  /*fe80*/  IMAD.MOV R16, RZ, RZ, -R16 ;  /* 0x000000ffff107224 */ /* 0x000fe200078e0a10 */
[----:B------:R-:W-:Y:S01]  /*fe90*/  SHF.R.U64 R2, R2, UR7, R3 ;  /* 0x0000000702027c19 */ /* 0x000fe20008001203 */
[----:B------:R-:W-:Y:S01]  /*fea0*/  ULDC UR7, c[0x0][0x638] ;  /* 0x00018e0000077ab9 */ /* 0x000fe20000000800 */
[----:B------:R-:W-:Y:S01]  /*feb0*/  LOP3.LUT R7, R7, UR4, RZ, 0xc0, !PT ;  /* 0x0000000407077c12 */ /* 0x000fe2000f8ec0ff */
[----:B------:R-:W-:Y:S01]  /*fec0*/  @P3 IMAD R12, R13, R16, R0 ;  /* 0x000000100d0c3224 */ /* 0x000fe200078e0200 */
[----:B------:R-:W-:Y:S01]  /*fed0*/  ULDC UR8, c[0x0][0x610] ;  /* 0x0001840000087ab9 */ /* 0x000fe20000000800 */
[----:B------:R-:W-:Y:S02]  /*fee0*/  IMAD.MOV R3, RZ, RZ, -R2 ;  /* 0x000000ffff037224 */ /* 0x000fe400078e0a02 */
[----:B------:R-:W-:-:S02]  /*fef0*/  IMAD R5, R2, UR5, R15 ;  /* 0x0000000502057c24 */ /* 0x000fc4000f8e020f */
[----:B------:R-:W-:Y:S01]  /*ff00*/  IMAD R14, R3, UR7, R14 ;  /* 0x00000007030e7c24 */ /* 0x000fe2000f8e020e */
[----:B------:R-:W-:Y:S01]  /*ff10*/  ULDC UR7, c[0x0][0x600] ;  /* 0x0001800000077ab9 */ /* 0x000fe20000000800 */
[----:B------:R-:W-:Y:S02]  /*ff20*/  IMAD R5, R5, UR8, R12 ;  /* 0x0000000805057c24 */ /* 0x000fe4000f8e020c */
[----:B------:R-:W-:Y:S02]  /*ff30*/  IMAD R14, R14, UR7, R7 ;  /* 0x000000070e0e7c24 */ /* 0x000fe4000f8e0207 */
[----:B------:R-:W-:-:S03]  /*ff40*/  IMAD.MOV.U32 R0, RZ, RZ, 0x1 ;  /* 0x00000001ff007424 */ /* 0x000fc600078e00ff */
[----:B------:R-:W-:Y:S02]  /*ff50*/  SEL R7, R14, R5, !P3 ;  /* 0x000000050e077207 */ /* 0x000fe40005800000 */
[----:B------:R-:W-:-:S07]  /*ff60*/  SEL R5, R5, R14, !P3 ;  /* 0x0000000e05057207 */ /* 0x000fce0005800000 */
.L_x_309:
[----:B------:R-:W-:Y:S05]  /*ff70*/  BSYNC B1 ;  /* 0x0000000000017941 */ /* 0x000fea0003800000 */
.L_x_308:
[----:B------:R-:W-:-:S13]  /*ff80*/  LOP3.LUT P0, RZ, R0, 0xff, RZ, 0xc0, !PT ;  /* 0x000000ff00ff7812 */ /* 0x000fda000780c0ff */
[----:B------:R-:W-:Y:S05]  /*ff90*/  @P0 BRA `(.L_x_312) ;  /* 0xfffffff400180947 */ /* 0x000fea000383ffff */
[----:B------:R-:W-:Y:S05]  /*ffa0*/  BSYNC B0 ;  /* 0x0000000000007941 */ /* 0x000fea0003800000 */
.L_x_301:
[----:B------:R-:W-:-:S03]  /*ffb0*/  UMOV UR7, 0xffffffff ;  /* 0xffffffff00077882 */ /* 0x000fc60000000000 */
[----:B------:R-:W-:Y:S05]  /*ffc0*/  BRA.DIV UR7, `(.L_x_313) ;  /* 0x0000000607287947 */ /* 0x000fea000b800000 */
[----:B------:R-:W-:-:S13]  /*ffd0*/  ELECT P0, URZ, PT ;  /* 0x00000000003f782f */ /* 0x000fda0003800000 */
.L_x_327:
[----:B------:R-:W-:Y:S04]  /*ffe0*/  BSSY B0, `(.L_x_314) ;  /* 0x000002c000007945 */ /* 0x000fe80003800000 */
[----:B------:R-:W-:Y:S05]  /*fff0*/  @!P0 BRA `(.L_x_315) ;  /* 0x0000000000a88947 */ /* 0x000fea0003800000 */
[----:B------:R-:W-:-:S04]  /*10000*/  ULOP3.LUT UR7, UR13, 0x2, URZ, 0xfc, !UPT ;  /* 0x000000020d077892 */ /* 0x000fc8000f8efc3f */
[----:B------:R-:W-:-:S06]  /*10010*/  UISETP.NE.AND UP0, UPT, UR7, 0x3, UPT ;  /* 0x000000030700788c */ /* 0x000fcc000bf05270 */
[----:B------:R-:W-:-:S13]  /*10020*/  PLOP3.LUT P0, PT, PT, PT, UP0, 0x80, 0x0 ;  /* 0x000000000000781c */ /* 0x000fda0003f0f008 */
[----:B------:R-:W-:Y:S05]  /*10030*/  @!P0 BRA `(.L_x_316) ;  /* 0x0000000000048947 */ /* 0x000fea0003800000 */
[----:B------:R-:W-:Y:S01]  /*10040*/  BPT.TRAP 0x1 ;  /* 0x000000040000795c */ /* 0x000fe20000300000 */
.L_x_316:
[----:B------:R-:W0:Y:S01]  /*10050*/  S2R R3, SR_CgaCtaId ;  /* 0x0000000000037919 */ /* 0x000e220000008800 */
[----:B------:R-:W-:Y:S02]  /*10060*/  MOV R0, 0x400 ;  /* 0x0000040000007802 */ /* 0x000fe40000000f00 */
[----:B------:R-:W-:Y:S02]  /*10070*/  SHF.L.U32 R2, R11, 0x1f, RZ ;  /* 0x0000001f0b027819 */ /* 0x000fe400000006ff */
[----:B0-----:R-:W-:-:S05]  /*10080*/  LEA R3, R3, R0, 0x18 ;  /* 0x0000000003037211 */ /* 0x001fca00078ec0ff */
[----:B------:R-:W-:-:S04]  /*10090*/  VIADD R3, R3, 0x20 ;  /* 0x0000002003037836 */ /* 0x000fc80000000000 */
[C---:B------:R-:W-:Y:S02]  /*100a0*/  IMAD R5, R10.reuse, 0x8, R3 ;  /* 0x000000080a057824 */ /* 0x040fe400078e0203 */
[----:B------:R-:W-:Y:S02]  /*100b0*/  VIADD R10, R10, 0x1 ;  /* 0x000000010a0a7836 */ /* 0x000fe40000000000 */
[----:B------:R-:W0:Y:S03]  /*100c0*/  SYNCS.PHASECHK.TRANS64.TRYWAIT P0, [R5+URZ], R2 ;  /* 0x00000002050075a7 */ /* 0x000e26000800017f */
[----:B------:R-:W-:-:S04]  /*100d0*/  ISETP.NE.AND P1, PT, R10, 0x4, PT ;  /* 0x000000040a00780c */ /* 0x000fc80003f25270 */
[----:B------:R-:W-:Y:S02]  /*100e0*/  SEL R0, RZ, 0x1, P1 ;  /* 0x00000001ff007807 */ /* 0x000fe40000800000 */
[----:B------:R-:W-:Y:S02]  /*100f0*/  SEL R10, R10, RZ, P1 ;  /* 0x000000ff0a0a7207 */ /* 0x000fe40000800000 */
[----:B------:R-:W-:-:S03]  /*10100*/  LOP3.LUT R11, R11, R0, RZ, 0x3c, !PT ;  /* 0x000000000b0b7212 */ /* 0x000fc600078e3cff */
[----:B------:R-:W-:Y:S01]  /*10110*/  IMAD R7, R10, 0x8, R3 ;  /* 0x000000080a077824 */ /* 0x000fe200078e0203 */
[----:B------:R-:W-:Y:S01]  /*10120*/  SHF.L.U32 R4, R11, 0x1f, RZ ;  /* 0x0000001f0b047819 */ /* 0x000fe200000006ff */
[----:B0-----:R-:W-:Y:S06]  /*10130*/  @!P0 BRA `(.L_x_317) ;  /* 0x0000000000ec8947 */ /* 0x001fec0003800000 */
.L_x_328:
[----:B------:R-:W1:Y:S01]  /*10140*/  SYNCS.PHASECHK.TRANS64.TRYWAIT P0, [R7+URZ], R4 ;  /* 0x00000004070075a7 */ /* 0x000e62000800017f */
[----:B------:R-:W-:-:S05]  /*10150*/  VIADD R0, R10, 0x1 ;  /* 0x000000010a007836 */ /* 0x000fca0000000000 */
[----:B------:R-:W-:-:S04]  /*10160*/  ISETP.NE.AND P1, PT, R0, 0x4, PT ;  /* 0x000000040000780c */ /* 0x000fc80003f25270 */
[----:B0-----:R-:W-:Y:S02]  /*10170*/  SEL R2, RZ, 0x1, P1 ;  /* 0x00000001ff027807 */ /* 0x001fe40000800000 */
[----:B------:R-:W-:Y:S02]  /*10180*/  SEL R0, R0, RZ, P1 ;  /* 0x000000ff00007207 */ /* 0x000fe40000800000 */
[----:B------:R-:W-:-:S03]  /*10190*/  LOP3.LUT R11, R11, R2, RZ, 0x3c, !PT ;  /* 0x000000020b0b7212 */ /* 0x000fc600078e3cff */
[----:B------:R-:W-:Y:S01]  /*101a0*/  IMAD R6, R0, 0x8, R3 ;  /* 0x0000000800067824 */ /* 0x000fe200078e0203 */
[----:B------:R-:W-:Y:S01]  /*101b0*/  SHF.L.U32 R5, R11, 0x1f, RZ ;  /* 0x0000001f0b057819 */ /* 0x000fe200000006ff */
[----:B-1----:R-:W-:Y:S06]  /*101c0*/  @!P0 BRA `(.L_x_318) ;  /* 0x0000000000dc8947 */ /* 0x002fec0003800000 */
.L_x_329:
[----:B------:R-:W1:Y:S01]  /*101d0*/  SYNCS.PHASECHK.TRANS64.TRYWAIT P0, [R6+URZ], R5 ;  /* 0x00000005060075a7 */ /* 0x000e62000800017f */
[----:B------:R-:W-:-:S05]  /*101e0*/  VIADD R0, R0, 0x1 ;  /* 0x0000000100007836 */ /* 0x000fca0000000000 */
[----:B------:R-:W-:-:S04]  /*101f0*/  ISETP.NE.AND P1, PT, R0, 0x4, PT ;  /* 0x000000040000780c */ /* 0x000fc80003f25270 */
[----:B------:R-:W-:Y:S02]  /*10200*/  SEL R2, RZ, 0x1, P1 ;  /* 0x00000001ff027807 */ /* 0x000fe40000800000 */
[----:B------:R-:W-:Y:S02]  /*10210*/  SEL R0, R0, RZ, P1 ;  /* 0x000000ff00007207 */ /* 0x000fe40000800000 */
[----:B------:R-:W-:Y:S01]  /*10220*/  LOP3.LUT R2, R11, R2, RZ, 0x3c, !PT ;  /* 0x000000020b027212 */ /* 0x000fe200078e3cff */
[----:B-1----:R-:W-:Y:S06]  /*10230*/  @!P0 BRA `(.L_x_319) ;  /* 0x0000000000d48947 */ /* 0x002fec0003800000 */
.L_x_330:
[----:B------:R-:W-:Y:S01]  /*10240*/  IMAD R3, R0, 0x8, R3 ;  /* 0x0000000800037824 */ /* 0x000fe200078e0203 */
[----:B------:R-:W-:-:S07]  /*10250*/  SHF.L.U32 R0, R2, 0x1f, RZ ;  /* 0x0000001f02007819 */ /* 0x000fce00000006ff */
.L_x_320:
[----:B--2---:R2:W3:Y:S02]  /*10260*/  SYNCS.PHASECHK.TRANS64.TRYWAIT P0, [R3+URZ], R0 ;  /* 0x00000000030075a7 */ /* 0x0044e4000800017f */
[----:B---3--:R-:W-:Y:S05]  /*10270*/  @!P0 NANOSLEEP.SYNCS 0x989680 ;  /* 0x009896800000895d */ /* 0x008fea0003900000 */
[----:B------:R-:W3:Y:S02]  /*10280*/  @!P0 SYNCS.PHASECHK.TRANS64 P0, [R3+URZ], R0 ;  /* 0x00000000030085a7 */ /* 0x000ee4000800007f */
[----:B---3--:R-:W-:Y:S05]  /*10290*/  @!P0 BRA `(.L_x_320) ;  /* 0xfffffffc00f08947 */ /* 0x008fea000383ffff */
.L_x_315:
[----:B------:R-:W-:Y:S05]  /*102a0*/  BSYNC B0 ;  /* 0x0000000000007941 */ /* 0x000fea0003800000 */
.L_x_314:
[----:B------:R-:W-:Y:S05]  /*102b0*/  EXIT ;  /* 0x000000000000794d */ /* 0x000fea0003800000 */
.L_x_21:
[----:B-1----:R-:W-:-:S04]  /*102c0*/  IMAD.U32 R3, RZ, RZ, UR6 ;  /* 0x00000006ff037e24 */ /* 0x002fc8000f8e00ff */
[----:B------:R1:W2:Y:S03]  /*102d0*/  SYNCS.PHASECHK.TRANS64.TRYWAIT P1, [R3+URZ], R0 ;  /* 0x00000000030075a7 */ /* 0x0002a6000802017f */
[----:B--2---:R-:W-:Y:S05]  /*102e0*/  @!P1 NANOSLEEP.SYNCS 0x989680 ;  /* 0x009896800000995d */ /* 0x004fea0003900000 */
[----:B------:R-:W2:Y:S02]  /*102f0*/  @!P1 SYNCS.PHASECHK.TRANS64 P1, [R3+URZ], R0 ;  /* 0x00000000030095a7 */ /* 0x000ea4000802007f */
[----:B--2---:R-:W-:Y:S05]  /*10300*/  @!P1 BRA `(.L_x_21) ;  /* 0xfffffffc00ec9947 */ /* 0x004fea000383ffff */
[----:B------:R-:W-:Y:S05]  /*10310*/  BRA `(.L_x_20) ;  /* 0xffffff18009c7947 */ /* 0x000fea000383ffff */
.L_x_27:
[----:B-----5:R2:W-:Y:S02]  /*10320*/  STL [R1+0x84], R0 ;  /* 0x0000840001007387 */ /* 0x0205e40000100800 */
[----:B--2---:R-:W-:-:S04]  /*10330*/  IMAD.U32 R0, RZ, RZ, UR9 ;  /* 0x00000009ff007e24 */ /* 0x004fc8000f8e00ff */
[----:B------:R2:W3:Y:S03]  /*10340*/  SYNCS.PHASECHK.TRANS64.TRYWAIT P1, [R0+URZ], R229 ;  /* 0x000000e5000075a7 */ /* 0x0004e6000802017f */
[----:B---3--:R-:W-:Y:S05]  /*10350*/  @!P1 NANOSLEEP.SYNCS 0x989680 ;  /* 0x009896800000995d */ /* 0x008fea0003900000 */
[----:B------:R2:W3:Y:S02]  /*10360*/  @!P1 SYNCS.PHASECHK.TRANS64 P1, [R0+URZ], R229 ;  /* 0x000000e5000095a7 */ /* 0x0004e4000802007f */
[----:B--2---:R2:W5:Y:S02]  /*10370*/  LDL.LU R0, [R1+0x84] ;  /* 0x0000840001007983 */ /* 0x0045640000300800 */
[----:B--23--:R-:W-:Y:S05]  /*10380*/  @!P1 BRA `(.L_x_27) ;  /* 0xfffffffc00e49947 */ /* 0x00cfea000383ffff */
[----:B------:R-:W-:Y:S05]  /*10390*/  BRA `(.L_x_26) ;  /* 0xffffff2c00407947 */ /* 0x000fea000383ffff */
.L_x_302:
[----:B------:R-:W-:Y:S01]  /*103a0*/  BSSY B1, `(.L_x_321) ;  /* 0x0000006000017945 */ /* 0x000fe20003800000 */
[----:B------:R-:W-:-:S07]  /*103b0*/  IMAD.MOV.U32 R0, RZ, RZ, -0x1 ;  /* 0xffffffffff007424 */ /* 0x000fce00078e00ff */
[----:B------:R-:W-:Y:S05]  /*103c0*/  WARPSYNC.COLLECTIVE R0, `(.L_x_322) ;  /* 0x00000000000c7348 */ /* 0x000fea0003c00000 */
[----:B------:R-:W-:Y:S02]  /*103d0*/  ELECT P0, UR62, PT ;  /* 0x00000000003e782f */ /* 0x000fe40003800000 */
[----:B------:R-:W-:Y:S01]  /*103e0*/  MOV R0, UR62 ;  /* 0x0000003e00007c02 */ /* 0x000fe20008000f00 */
[----:B------:R-:W-:Y:S10]  /*103f0*/  ENDCOLLECTIVE ;  /* 0x000000000000791b */ /* 0x000ff40003800000 */
.L_x_322:
[----:B------:R-:W-:Y:S05]  /*10400*/  BSYNC B1 ;  /* 0x0000000000017941 */ /* 0x000fea0003800000 */
.L_x_321:
[----:B------:R-:W-:Y:S05]  /*10410*/  BRA `(.L_x_323) ;  /* 0xfffffff000047947 */ /* 0x000fea000383ffff */
.L_x_305:
[----:B0-----:R0:W2:Y:S02]  /*10420*/  SYNCS.PHASECHK.TRANS64.TRYWAIT P0, [R5+URZ+0x20], R2 ;  /* 0x00002002050075a7 */ /* 0x0010a4000800017f */
[----:B--2---:R-:W-:Y:S05]  /*10430*/  @!P0 NANOSLEEP.SYNCS 0x989680 ;  /* 0x009896800000895d */ /* 0x004fea0003900000 */
[----:B------:R-:W2:Y:S02]  /*10440*/  @!P0 SYNCS.PHASECHK.TRANS64 P0, [R5+URZ+0x20], R2 ;  /* 0x00002002050085a7 */ /* 0x000ea4000800007f */
[----:B--2---:R-:W-:Y:S05]  /*10450*/  @!P0 BRA `(.L_x_305) ;  /* 0xfffffffc00f08947 */ /* 0x004fea000383ffff */
[----:B------:R-:W-:Y:S05]  /*10460*/  BRA `(.L_x_324) ;  /* 0xfffffff000487947 */ /* 0x000fea000383ffff */
.L_x_313:
[----:B------:R-:W-:Y:S01]  /*10470*/  BSSY B0, `(.L_x_325) ;  /* 0x0000006000007945 */ /* 0x000fe20003800000 */
[----:B------:R-:W-:-:S07]  /*10480*/  IMAD.MOV.U32 R0, RZ, RZ, -0x1 ;  /* 0xffffffffff007424 */ /* 0x000fce00078e00ff */
[----:B------:R-:W-:Y:S05]  /*10490*/  WARPSYNC.COLLECTIVE R0, `(.L_x_326) ;  /* 0x00000000000c7348 */ /* 0x000fea0003c00000 */
[----:B------:R-:W-:Y:S02]  /*104a0*/  ELECT P0, UR62, PT ;  /* 0x00000000003e782f */ /* 0x000fe40003800000 */
[----:B------:R-:W-:Y:S01]  /*104b0*/  MOV R0, UR62 ;  /* 0x0000003e00007c02 */ /* 0x000fe20008000f00 */
[----:B------:R-:W-:Y:S10]  /*104c0*/  ENDCOLLECTIVE ;  /* 0x000000000000791b */ /* 0x000ff40003800000 */
.L_x_326:
[----:B------:R-:W-:Y:S05]  /*104d0*/  BSYNC B0 ;  /* 0x0000000000007941 */ /* 0x000fea0003800000 */
.L_x_325:
[----:B------:R-:W-:Y:S05]  /*104e0*/  BRA `(.L_x_327) ;  /* 0xfffffff800bc7947 */ /* 0x000fea000383ffff */
.L_x_317:
[----:B0-----:R0:W1:Y:S02]  /*104f0*/  SYNCS.PHASECHK.TRANS64.TRYWAIT P0, [R5+URZ], R2 ;  /* 0x00000002050075a7 */ /* 0x001064000800017f */
[----:B-1----:R-:W-:Y:S05]  /*10500*/  @!P0 NANOSLEEP.SYNCS 0x989680 ;  /* 0x009896800000895d */ /* 0x002fea0003900000 */
[----:B------:R-:W1:Y:S02]  /*10510*/  @!P0 SYNCS.PHASECHK.TRANS64 P0, [R5+URZ], R2 ;  /* 0x00000002050085a7 */ /* 0x000e64000800007f */
[----:B-1----:R-:W-:Y:S05]  /*10520*/  @!P0 BRA `(.L_x_317) ;  /* 0xfffffffc00f08947 */ /* 0x002fea000383ffff */
[----:B------:R-:W-:Y:S05]  /*10530*/  BRA `(.L_x_328) ;  /* 0xfffffffc00007947 */ /* 0x000fea000383ffff */
.L_x_318:
[----:B0-----:R0:W1:Y:S02]  /*10540*/  SYNCS.PHASECHK.TRANS64.TRYWAIT P0, [R7+URZ], R4 ;  /* 0x00000004070075a7 */ /* 0x001064000800017f */
[----:B-1----:R-:W-:Y:S05]  /*10550*/  @!P0 NANOSLEEP.SYNCS 0x989680 ;  /* 0x009896800000895d */ /* 0x002fea0003900000 */
[----:B------:R-:W1:Y:S02]  /*10560*/  @!P0 SYNCS.PHASECHK.TRANS64 P0, [R7+URZ], R4 ;  /* 0x00000004070085a7 */ /* 0x000e64000800007f */
[----:B-1----:R-:W-:Y:S05]  /*10570*/  @!P0 BRA `(.L_x_318) ;  /* 0xfffffffc00f08947 */ /* 0x002fea000383ffff */
[----:B------:R-:W-:Y:S05]  /*10580*/  BRA `(.L_x_329) ;  /* 0xfffffffc00107947 */ /* 0x000fea000383ffff */
.L_x_319:
[----:B-1----:R1:W2:Y:S02]  /*10590*/  SYNCS.PHASECHK.TRANS64.TRYWAIT P0, [R6+URZ], R5 ;  /* 0x00000005060075a7 */ /* 0x0022a4000800017f */
[----:B--2---:R-:W-:Y:S05]  /*105a0*/  @!P0 NANOSLEEP.SYNCS 0x989680 ;  /* 0x009896800000895d */ /* 0x004fea0003900000 */
[----:B------:R-:W2:Y:S02]  /*105b0*/  @!P0 SYNCS.PHASECHK.TRANS64 P0, [R6+URZ], R5 ;  /* 0x00000005060085a7 */ /* 0x000ea4000800007f */
[----:B--2---:R-:W-:Y:S05]  /*105c0*/  @!P0 BRA `(.L_x_319) ;  /* 0xfffffffc00f08947 */ /* 0x004fea000383ffff */
[----:B------:R-:W-:Y:S05]  /*105d0*/  BRA `(.L_x_330) ;  /* 0xfffffffc00187947 */ /* 0x000fea000383ffff */
.L_x_331:
[----:B------:R-:W-:-:S00]  /*105e0*/  BRA `(.L_x_331) ;  /* 0xfffffffc00fc7947 */ /* 0x000fc0000383ffff */
[----:B------:R-:W-:-:S00]  /*105f0*/  NOP ;  /* 0x0000000000007918 */ /* 0x000fc00000000000 */
        /* <DEDUP_REMOVED lines=8> */
.L_x_332:


//--------------------- .nv.shared._ZN7cutlass13device_kernelINS_4gemm6kernel13GemmUniversalIN4cute5tupleIJiiiiEEENS1_10collective13CollectiveMmaINS1_37MainloopSm90TmaGmmaWarpSpecializedFP8ILi4ENS5_IJNS4_1CILi1EEENSA_ILi2EEESB_EEENS1_35KernelTmaWarpSpecializedCooperativeEEENS5_IJNSA_ILi128EEENSA_ILi256EEESG_EEENS_12float_e5m2_tENS5_IJlSB_lEEESJ_SK_NS4_8TiledMMAINS4_8MMA_AtomIJNS4_4SM904GMMA31MMA_64x256x32_F32E5M2E5M2_SS_TNILNSO_7ScaleInE1ELSQ_1EEEEEENS4_6LayoutINS5_IJSC_SB_SB_EEENS5_IJSB_NSA_ILi0EEESV_EEEEENS5_IJNS4_10UnderscoreESY_SY_EEEEENS4_23SM90_TMA_LOAD_MULTICASTENS4_14ComposedLayoutINS4_7SwizzleILi3ELi4ELi3EEENS4_18smem_ptr_flag_bitsILi8EEENST_INS5_IJNSA_ILi8EEESG_EEENS5_IJSG_SB_EEEEEEEvNS4_8identityENS4_13SM90_TMA_LOADES1B_vS1C_EENS_8epilogue10collective6detail29Sm90TmaWarpSpecializedAdapterINS1G_15DefaultEpilogueISJ_SK_SK_NS1F_6thread17LinearCombinationISJ_Li1EffLNS1K_9ScaleType4KindE0ELNS_15FloatRoundStyleE2ESJ_EENS1_15EpilogueDefaultEEEEEvvEEEEvNT_6ParamsE --------------------------
	.section	.nv.shared._ZN7cutlass13device_kernelINS_4gemm6kernel13GemmUniversalIN4cute5tupleIJiiiiEEENS1_10collective13CollectiveMmaINS1_37MainloopSm90TmaGmmaWarpSpecializedFP8ILi4ENS5_IJNS4_1CILi1EEENSA_ILi2EEESB_EEENS1_35KernelTmaWarpSpecializedCooperativeEEENS5_IJNSA_ILi128EEENSA_ILi256EEESG_EEENS_12float_e5m2_tENS5_IJlSB_lEEESJ_SK_NS4_8TiledMMAINS4_8MMA_AtomIJNS4_4SM904GMMA31MMA_64x256x32_F32E5M2E5M2_SS_TNILNSO_7ScaleInE1ELSQ_1EEEEEENS4_6LayoutINS5_IJSC_SB_SB_EEENS5_IJSB_NSA_ILi0EEESV_EEEEENS5_IJNS4_10UnderscoreESY_SY_EEEEENS4_23SM90_TMA_LOAD_MULTICASTENS4_14ComposedLayoutINS4_7SwizzleILi3ELi4ELi3EEENS4_18smem_ptr_flag_bitsILi8EEENST_INS5_IJNSA_ILi8EEESG_EEENS5_IJSG_SB_EEEEEEEvNS4_8identityENS4_13SM90_TMA_LOADES1B_vS1C_EENS_8epilogue10collective6detail29Sm90TmaWarpSpecializedAdapterINS1G_15DefaultEpilogueISJ_SK_SK_NS1F_6thread17LinearCombinationISJ_Li1EffLNS1K_9ScaleType4KindE0ELNS_15FloatRoundStyleE2ESJ_EENS1_15EpilogueDefaultEEEEEvvEEEEvNT_6ParamsE,"aw",@nobits
	.sectionflags	@""
	.align	16
	.zero		1024


//--------------------- .nv.shared.reserved.0     --------------------------
	.section	.nv.shared.reserved.0,"aw",@nobits
	.weak		__nv_reservedSMEM_offset_0_alias
	.size		__nv_reservedSMEM_offset_0_alias, 0, 0
	.other		__nv_reservedSMEM_offset_0_alias,@"STO_CUDA_RESERVED_SHARED STV_DEFAULT"
__nv_reservedSMEM_offset_0_alias:
	.zero		0


//--------------------- .nv.global                --------------------------
	.section	.nv.global,"aw",@nobits
.nv.global:
	.type		_ZN39_INTERNAL_04acc925_4_k_cu_9bd44a81_48024cute1_E,@object
	.size		_ZN39_INTERNAL_04acc925_4_k_cu_9bd44a81_48024cute1_E,(_ZN39_INTERNAL_04acc925_4_k_cu_9bd44a81_48024cuda3std3__45__cpo6cbeginE - _ZN39_INTERNAL_04acc925_4_k_cu_9bd44a81_48024cute1_E)
_ZN39_INTERNAL_04acc925_4_k_cu_9bd44a81_48024cute1_E:
	.zero		1
	.type		_ZN39_INTERNAL_04acc925_4_k_cu_9bd44a81_48024cuda3std3__45__cpo6cbeginE,@object
	.size		_ZN39_INTERNAL_04acc925_4_k_cu_9bd44a81_48024cuda3std3__45__cpo6cbeginE,(_ZN39_INTERNAL_04acc925_4_k_cu_9bd44a81_48024cuda3std3__48in_placeE - _ZN39_INTERNAL_04acc925_4_k_cu_9bd44a81_48024cuda3std3__45__cpo6cbeginE)
_ZN39_INTERNAL_04acc925_4_k_cu_9bd44a81_48024cuda3std3__45__cpo6cbeginE:
	.zero		1
	.type		_ZN39_INTERNAL_04acc925_4_k_cu_9bd44a81_48024cuda3std3__48in_placeE,@object
	.size		_ZN39_INTERNAL_04acc925_4_k_cu_9bd44a81_48024cuda3std3__48in_placeE,(_ZN39_INTERNAL_04acc925_4_k_cu_9bd44a81_48024cuda3std6ranges3__45__cpo9iter_moveE - _ZN39_INTERNAL_04acc925_4_k_cu_9bd44a81_48024cuda3std3__48in_placeE)
_ZN39_INTERNAL_04acc925_4_k_cu_9bd44a81_48024cuda3std3__48in_placeE:
	.zero		1
	.type		_ZN39_INTERNAL_04acc925_4_k_cu_9bd44a81_48024cuda3std6ranges3__45__cpo9iter_moveE,@object
	.size		_ZN39_INTERNAL_04acc925_4_k_cu_9bd44a81_48024cuda3std6ranges3__45__cpo9iter_moveE,(_ZN39_INTERNAL_04acc925_4_k_cu_9bd44a81_48024cuda3std3__45__cpo5beginE - _ZN39_INTERNAL_04acc925_4_k_cu_9bd44a81_48024cuda3std6ranges3__45__cpo9iter_moveE)
_ZN39_INTERNAL_04acc925_4_k_cu_9bd44a81_48024cuda3std6ranges3__45__cpo9iter_moveE:
	.zero		1
	.type		_ZN39_INTERNAL_04acc925_4_k_cu_9bd44a81_48024cuda3std3__45__cpo5beginE,@object
	.size		_ZN39_INTERNAL_04acc925_4_k_cu_9bd44a81_48024cuda3std3__45__cpo5beginE,(_ZN39_INTERNAL_04acc925_4_k_cu_9bd44a81_48024cuda3std3__441_GLOBAL__N__04acc925_4_k_cu_9bd44a81_48026ignoreE - _ZN39_INTERNAL_04acc925_4_k_cu_9bd44a81_48024cuda3std3__45__cpo5beginE)
_ZN39_INTERNAL_04acc925_4_k_cu_9bd44a81_48024cuda3std3__45__cpo5beginE:
	.zero		1
	.type		_ZN39_INTERNAL_04acc925_4_k_cu_9bd44a81_48024cuda3std3__441_GLOBAL__N__04acc925_4_k_cu_9bd44a81_48026ignoreE,@object
	.size		_ZN39_INTERNAL_04acc925_4_k_cu_9bd44a81_48024cuda3std3__441_GLOBAL__N__04acc925_4_k_cu_9bd44a81_48026ignoreE,(_ZN39_INTERNAL_04acc925_4_k_cu_9bd44a81_48024cute7productE - _ZN39_INTERNAL_04acc925_4_k_cu_9bd44a81_48024cuda3std3__441_GLOBAL__N__04acc925_4_k_cu_9bd44a81_48026ignoreE)
_ZN39_INTERNAL_04acc925_4_k_cu_9bd44a81_48024cuda3std3__441_GLOBAL__N__04acc925_4_k_cu_9bd44a81_48026ignoreE:
	.zero		1
	.type		_ZN39_INTERNAL_04acc925_4_k_cu_9bd44a81_48024cute7productE,@object
	.size		_ZN39_INTERNAL_04acc925_4_k_cu_9bd44a81_48024cute7productE,(_ZN39_INTERNAL_04acc925_4_k_cu_9bd44a81_48024cuda3std3__45__cpo3endE - _ZN39_INTERNAL_04acc925_4_k_cu_9bd44a81_48024cute7productE)
_ZN39_INTERNAL_04acc925_4_k_cu_9bd44a81_48024cute7productE:
	.zero		1
	.type		_ZN39_INTERNAL_04acc925_4_k_cu_9bd44a81_48024cuda3std3__45__cpo3endE,@object
	.size		_ZN39_INTERNAL_04acc925_4_k_cu_9bd44a81_48024cuda3std3__45__cpo3endE,(_ZN39_INTERNAL_04acc925_4_k_cu_9bd44a81_48024cuda3std3__419piecewise_constructE - _ZN39_INTERNAL_04acc925_4_k_cu_9bd44a81_48024cuda3std3__45__cpo3endE)
_ZN39_INTERNAL_04acc925_4_k_cu_9bd44a81_48024cuda3std3__45__cpo3endE:
	.zero		1
	.type		_ZN39_INTERNAL_04acc925_4_k_cu_9bd44a81_48024cuda3std3__419piecewise_constructE,@object
	.size		_ZN39_INTERNAL_04acc925_4_k_cu_9bd44a81_48024cuda3std3__419piecewise_constructE,(_ZN39_INTERNAL_04acc925_4_k_cu_9bd44a81_48024cuda3std3__45__cpo4cendE - _ZN39_INTERNAL_04acc925_4_k_cu_9bd44a81_48024cuda3std3__419piecewise_constructE)
_ZN39_INTERNAL_04acc925_4_k_cu_9bd44a81_48024cuda3std3__419piecewise_constructE:
	.zero		1
	.type		_ZN39_INTERNAL_04acc925_4_k_cu_9bd44a81_48024cuda3std3__45__cpo4cendE,@object
	.size		_ZN39_INTERNAL_04acc925_4_k_cu_9bd44a81_48024cuda3std3__45__cpo4cendE,(_ZN39_INTERNAL_04acc925_4_k_cu_9bd44a81_48024cuda3std6ranges3__45__cpo4swapE - _ZN39_INTERNAL_04acc925_4_k_cu_9bd44a81_48024cuda3std3__45__cpo4cendE)
_ZN39_INTERNAL_04acc925_4_k_cu_9bd44a81_48024cuda3std3__45__cpo4cendE:
	.zero		1
	.type		_ZN39_INTERNAL_04acc925_4_k_cu_9bd44a81_48024cuda3std6ranges3__45__cpo4swapE,@object
	.size		_ZN39_INTERNAL_04acc925_4_k_cu_9bd44a81_48024cuda3std6ranges3__45__cpo4swapE,(.L_7 - _ZN39_INTERNAL_04acc925_4_k_cu_9bd44a81_48024cuda3std6ranges3__45__cpo4swapE)
_ZN39_INTERNAL_04acc925_4_k_cu_9bd44a81_48024cuda3std6ranges3__45__cpo4swapE:
	.zero		1
.L_7:


//--------------------- .nv.constant0._ZN7cutlass13device_kernelINS_4gemm6kernel13GemmUniversalIN4cute5tupleIJiiiiEEENS1_10collective13CollectiveMmaINS1_37MainloopSm90TmaGmmaWarpSpecializedFP8ILi4ENS5_IJNS4_1CILi1EEENSA_ILi2EEESB_EEENS1_35KernelTmaWarpSpecializedCooperativeEEENS5_IJNSA_ILi128EEENSA_ILi256EEESG_EEENS_12float_e5m2_tENS5_IJlSB_lEEESJ_SK_NS4_8TiledMMAINS4_8MMA_AtomIJNS4_4SM904GMMA31MMA_64x256x32_F32E5M2E5M2_SS_TNILNSO_7ScaleInE1ELSQ_1EEEEEENS4_6LayoutINS5_IJSC_SB_SB_EEENS5_IJSB_NSA_ILi0EEESV_EEEEENS5_IJNS4_10UnderscoreESY_SY_EEEEENS4_23SM90_TMA_LOAD_MULTICASTENS4_14ComposedLayoutINS4_7SwizzleILi3ELi4ELi3EEENS4_18smem_ptr_flag_bitsILi8EEENST_INS5_IJNSA_ILi8EEESG_EEENS5_IJSG_SB_EEEEEEEvNS4_8identityENS4_13SM90_TMA_LOADES1B_vS1C_EENS_8epilogue10collective6detail29Sm90TmaWarpSpecializedAdapterINS1G_15DefaultEpilogueISJ_SK_SK_NS1F_6thread17LinearCombinationISJ_Li1EffLNS1K_9ScaleType4KindE0ELNS_15FloatRoundStyleE2ESJ_EENS1_15EpilogueDefaultEEEEEvvEEEEvNT_6ParamsE --------------------------
	.section	.nv.constant0._ZN7cutlass13device_kernelINS_4gemm6kernel13GemmUniversalIN4cute5tupleIJiiiiEEENS1_10collective13CollectiveMmaINS1_37MainloopSm90TmaGmmaWarpSpecializedFP8ILi4ENS5_IJNS4_1CILi1EEENSA_ILi2EEESB_EEENS1_35KernelTmaWarpSpecializedCooperativeEEENS5_IJNSA_ILi128EEENSA_ILi256EEESG_EEENS_12float_e5m2_tENS5_IJlSB_lEEESJ_SK_NS4_8TiledMMAINS4_8MMA_AtomIJNS4_4SM904GMMA31MMA_64x256x32_F32E5M2E5M2_SS_TNILNSO_7ScaleInE1ELSQ_1EEEEEENS4_6LayoutINS5_IJSC_SB_SB_EEENS5_IJSB_NSA_ILi0EEESV_EEEEENS5_IJNS4_10UnderscoreESY_SY_EEEEENS4_23SM90_TMA_LOAD_MULTICASTENS4_14ComposedLayoutINS4_7SwizzleILi3ELi4ELi3EEENS4_18smem_ptr_flag_bitsILi8EEENST_INS5_IJNSA_ILi8EEESG_EEENS5_IJSG_SB_EEEEEEEvNS4_8identityENS4_13SM90_TMA_LOADES1B_vS1C_EENS_8epilogue10collective6detail29Sm90TmaWarpSpecializedAdapterINS1G_15DefaultEpilogueISJ_SK_SK_NS1F_6thread17LinearCombinationISJ_Li1EffLNS1K_9ScaleType4KindE0ELNS_15FloatRoundStyleE2ESJ_EENS1_15EpilogueDefaultEEEEEvvEEEEvNT_6ParamsE,"a",@progbits
	.sectionflags	@""
	.align	4
.nv.constant0._ZN7cutlass13device_kernelINS_4gemm6kernel13GemmUniversalIN4cute5tupleIJiiiiEEENS1_10collective13CollectiveMmaINS1_37MainloopSm90TmaGmmaWarpSpecializedFP8ILi4ENS5_IJNS4_1CILi1EEENSA_ILi2EEESB_EEENS1_35KernelTmaWarpSpecializedCooperativeEEENS5_IJNSA_ILi128EEENSA_ILi256EEESG_EEENS_12float_e5m2_tENS5_IJlSB_lEEESJ_SK_NS4_8TiledMMAINS4_8MMA_AtomIJNS4_4SM904GMMA31MMA_64x256x32_F32E5M2E5M2_SS_TNILNSO_7ScaleInE1ELSQ_1EEEEEENS4_6LayoutINS5_IJSC_SB_SB_EEENS5_IJSB_NSA_ILi0EEESV_EEEEENS5_IJNS4_10UnderscoreESY_SY_EEEEENS4_23SM90_TMA_LOAD_MULTICASTENS4_14ComposedLayoutINS4_7SwizzleILi3ELi4ELi3EEENS4_18smem_ptr_flag_bitsILi8EEENST_INS5_IJNSA_ILi8EEESG_EEENS5_IJSG_SB_EEEEEEEvNS4_8identityENS4_13SM90_TMA_LOADES1B_vS1C_EENS_8epilogue10collective6detail29Sm90TmaWarpSpecializedAdapterINS1G_15DefaultEpilogueISJ_SK_SK_NS1F_6thread17LinearCombinationISJ_Li1EffLNS1K_9ScaleType4KindE0ELNS_15FloatRoundStyleE2ESJ_EENS1_15EpilogueDefaultEEEEEvvEEEEvNT_6ParamsE:
	.zero		1664


//--------------------- SYMBOLS --------------------------

	.type		.nv.reservedSmem.offset0,@object
	.size		.nv.reservedSmem.offset0,0x4
